//
// Generated by NVIDIA NVVM Compiler
//
// Compiler Build ID: CL-36424714
// Cuda compilation tools, release 13.0, V13.0.88
// Based on NVVM 20.0.0
//

.version 9.0
.target sm_100
.address_size 64

	// .globl	_Z11twoSumNaivePKiiiPi
// _ZZ12twoSumSharedILi256EEvPKiiiPiE4tile has been demoted

.visible .entry _Z11twoSumNaivePKiiiPi(
	.param .u64 .ptr .align 1 _Z11twoSumNaivePKiiiPi_param_0,
	.param .u32 _Z11twoSumNaivePKiiiPi_param_1,
	.param .u32 _Z11twoSumNaivePKiiiPi_param_2,
	.param .u64 .ptr .align 1 _Z11twoSumNaivePKiiiPi_param_3
)
{
	.reg .pred 	%p<5>;
	.reg .b32 	%r<17>;
	.reg .b64 	%rd<9>;

	ld.param.u64 	%rd1, [_Z11twoSumNaivePKiiiPi_param_0];
	ld.param.u32 	%r4, [_Z11twoSumNaivePKiiiPi_param_1];
	ld.param.u32 	%r3, [_Z11twoSumNaivePKiiiPi_param_2];
	ld.param.u64 	%rd2, [_Z11twoSumNaivePKiiiPi_param_3];
	mov.u32 	%r5, %ctaid.x;
	mov.u32 	%r6, %ntid.x;
	mov.u32 	%r7, %tid.x;
	mad.lo.s32 	%r1, %r5, %r6, %r7;
	mov.u32 	%r8, %ctaid.y;
	mov.u32 	%r9, %ntid.y;
	mov.u32 	%r10, %tid.y;
	mad.lo.s32 	%r2, %r8, %r9, %r10;
	max.s32 	%r11, %r1, %r2;
	setp.ge.s32 	%p1, %r11, %r4;
	setp.ge.s32 	%p2, %r1, %r2;
	or.pred  	%p3, %p2, %p1;
	@%p3 bra 	$L__BB0_3;
	cvta.to.global.u64 	%rd3, %rd1;
	mul.wide.s32 	%rd4, %r1, 4;
	add.s64 	%rd5, %rd3, %rd4;
	ld.global.u32 	%r12, [%rd5];
	mul.wide.u32 	%rd6, %r2, 4;
	add.s64 	%rd7, %rd3, %rd6;
	ld.global.u32 	%r13, [%rd7];
	add.s32 	%r14, %r13, %r12;
	setp.ne.s32 	%p4, %r14, %r3;
	@%p4 bra 	$L__BB0_3;
	cvta.to.global.u64 	%rd8, %rd2;
	atom.relaxed.global.cas.b32 	%r15, [%rd8], -1, %r1;
	atom.relaxed.global.cas.b32 	%r16, [%rd8+4], -1, %r2;
$L__BB0_3:
	ret;

}
	// .globl	_Z18twoSumSortedSearchPKiS0_iiPi
.visible .entry _Z18twoSumSortedSearchPKiS0_iiPi(
	.param .u64 .ptr .align 1 _Z18twoSumSortedSearchPKiS0_iiPi_param_0,
	.param .u64 .ptr .align 1 _Z18twoSumSortedSearchPKiS0_iiPi_param_1,
	.param .u32 _Z18twoSumSortedSearchPKiS0_iiPi_param_2,
	.param .u32 _Z18twoSumSortedSearchPKiS0_iiPi_param_3,
	.param .u64 .ptr .align 1 _Z18twoSumSortedSearchPKiS0_iiPi_param_4
)
{
	.reg .pred 	%p<11>;
	.reg .b32 	%r<33>;
	.reg .b64 	%rd<15>;

	ld.param.u64 	%rd4, [_Z18twoSumSortedSearchPKiS0_iiPi_param_0];
	ld.param.u64 	%rd2, [_Z18twoSumSortedSearchPKiS0_iiPi_param_1];
	ld.param.u32 	%r11, [_Z18twoSumSortedSearchPKiS0_iiPi_param_2];
	ld.param.u32 	%r12, [_Z18twoSumSortedSearchPKiS0_iiPi_param_3];
	ld.param.u64 	%rd3, [_Z18twoSumSortedSearchPKiS0_iiPi_param_4];
	cvta.to.global.u64 	%rd1, %rd4;
	mov.u32 	%r13, %ctaid.x;
	mov.u32 	%r14, %ntid.x;
	mov.u32 	%r15, %tid.x;
	mad.lo.s32 	%r1, %r13, %r14, %r15;
	setp.ge.s32 	%p1, %r1, %r11;
	@%p1 bra 	$L__BB1_7;
	mul.wide.s32 	%rd5, %r1, 4;
	add.s64 	%rd6, %rd1, %rd5;
	ld.global.u32 	%r17, [%rd6];
	sub.s32 	%r2, %r12, %r17;
	setp.lt.s32 	%p2, %r11, 1;
	mov.b32 	%r16, -1;
	mov.u32 	%r32, %r16;
	@%p2 bra 	$L__BB1_5;
	add.s32 	%r30, %r11, -1;
	mov.b32 	%r31, 0;
$L__BB1_3:
	sub.s32 	%r19, %r30, %r31;
	shr.u32 	%r20, %r19, 31;
	add.s32 	%r21, %r19, %r20;
	shr.s32 	%r22, %r21, 1;
	add.s32 	%r32, %r22, %r31;
	mul.wide.s32 	%rd7, %r32, 4;
	add.s64 	%rd8, %rd1, %rd7;
	ld.global.u32 	%r7, [%rd8];
	setp.eq.s32 	%p3, %r7, %r2;
	setp.ne.s32 	%p4, %r32, %r1;
	and.pred  	%p5, %p4, %p3;
	@%p5 bra 	$L__BB1_5;
	setp.lt.s32 	%p6, %r7, %r2;
	add.s32 	%r24, %r32, 1;
	add.s32 	%r25, %r32, -1;
	selp.b32 	%r31, %r24, %r31, %p6;
	selp.b32 	%r30, %r30, %r25, %p6;
	setp.le.s32 	%p7, %r31, %r30;
	mov.u32 	%r32, %r16;
	@%p7 bra 	$L__BB1_3;
$L__BB1_5:
	setp.eq.s32 	%p8, %r32, -1;
	setp.ge.s32 	%p9, %r1, %r32;
	or.pred  	%p10, %p8, %p9;
	@%p10 bra 	$L__BB1_7;
	cvta.to.global.u64 	%rd9, %rd3;
	cvta.to.global.u64 	%rd10, %rd2;
	add.s64 	%rd12, %rd10, %rd5;
	ld.global.u32 	%r26, [%rd12];
	atom.relaxed.global.cas.b32 	%r27, [%rd9], -1, %r26;
	mul.wide.s32 	%rd13, %r32, 4;
	add.s64 	%rd14, %rd10, %rd13;
	ld.global.u32 	%r28, [%rd14];
	atom.relaxed.global.cas.b32 	%r29, [%rd9+4], -1, %r28;
$L__BB1_7:
	ret;

}
	// .globl	_Z12twoSumSharedILi256EEvPKiiiPi
.visible .entry _Z12twoSumSharedILi256EEvPKiiiPi(
	.param .u64 .ptr .align 1 _Z12twoSumSharedILi256EEvPKiiiPi_param_0,
	.param .u32 _Z12twoSumSharedILi256EEvPKiiiPi_param_1,
	.param .u32 _Z12twoSumSharedILi256EEvPKiiiPi_param_2,
	.param .u64 .ptr .align 1 _Z12twoSumSharedILi256EEvPKiiiPi_param_3
)
{
	.reg .pred 	%p<1285>;
	.reg .b32 	%r<1298>;
	.reg .b64 	%rd<9>;
	// demoted variable
	.shared .align 4 .b8 _ZZ12twoSumSharedILi256EEvPKiiiPiE4tile[1024];
	ld.param.u64 	%rd4, [_Z12twoSumSharedILi256EEvPKiiiPi_param_0];
	ld.param.u32 	%r263, [_Z12twoSumSharedILi256EEvPKiiiPi_param_1];
	ld.param.u32 	%r264, [_Z12twoSumSharedILi256EEvPKiiiPi_param_2];
	ld.param.u64 	%rd5, [_Z12twoSumSharedILi256EEvPKiiiPi_param_3];
	cvta.to.global.u64 	%rd1, %rd5;
	cvta.to.global.u64 	%rd2, %rd4;
	mov.u32 	%r265, %ctaid.x;
	mov.u32 	%r266, %ntid.x;
	mov.u32 	%r1, %tid.x;
	mad.lo.s32 	%r2, %r265, %r266, %r1;
	setp.lt.s32 	%p1, %r263, 1;
	@%p1 bra 	$L__BB2_518;
	shl.b32 	%r268, %r1, 2;
	mov.u32 	%r269, _ZZ12twoSumSharedILi256EEvPKiiiPiE4tile;
	add.s32 	%r3, %r269, %r268;
	mul.wide.s32 	%rd6, %r2, 4;
	add.s64 	%rd3, %rd2, %rd6;
	mov.b32 	%r1297, 0;
$L__BB2_2:
	add.s32 	%r5, %r1297, %r1;
	setp.ge.s32 	%p2, %r5, %r263;
	@%p2 bra 	$L__BB2_4;
	mul.wide.u32 	%rd7, %r5, 4;
	add.s64 	%rd8, %rd2, %rd7;
	ld.global.u32 	%r270, [%rd8];
	st.shared.u32 	[%r3], %r270;
$L__BB2_4:
	setp.ge.s32 	%p3, %r2, %r263;
	bar.sync 	0;
	@%p3 bra 	$L__BB2_517;
	ld.global.u32 	%r271, [%rd3];
	sub.s32 	%r6, %r264, %r271;
	setp.ge.s32 	%p4, %r1297, %r263;
	setp.ge.s32 	%p5, %r2, %r1297;
	or.pred  	%p6, %p4, %p5;
	ld.shared.u32 	%r273, [_ZZ12twoSumSharedILi256EEvPKiiiPiE4tile];
	setp.ne.s32 	%p7, %r273, %r6;
	or.pred  	%p8, %p6, %p7;
	@%p8 bra 	$L__BB2_7;
	atom.relaxed.global.cas.b32 	%r275, [%rd1], -1, %r2;
	atom.relaxed.global.cas.b32 	%r276, [%rd1+4], -1, %r1297;
$L__BB2_7:
	add.s32 	%r7, %r1297, 1;
	setp.ge.s32 	%p9, %r7, %r263;
	setp.gt.s32 	%p10, %r2, %r1297;
	or.pred  	%p11, %p9, %p10;
	ld.shared.u32 	%r277, [_ZZ12twoSumSharedILi256EEvPKiiiPiE4tile+4];
	setp.ne.s32 	%p12, %r277, %r6;
	or.pred  	%p13, %p11, %p12;
	@%p13 bra 	$L__BB2_9;
	atom.relaxed.global.cas.b32 	%r279, [%rd1], -1, %r2;
	atom.relaxed.global.cas.b32 	%r280, [%rd1+4], -1, %r7;
$L__BB2_9:
	add.s32 	%r8, %r1297, 2;
	setp.ge.s32 	%p14, %r8, %r263;
	setp.ge.s32 	%p15, %r2, %r8;
	or.pred  	%p16, %p14, %p15;
	ld.shared.u32 	%r281, [_ZZ12twoSumSharedILi256EEvPKiiiPiE4tile+8];
	setp.ne.s32 	%p17, %r281, %r6;
	or.pred  	%p18, %p16, %p17;
	@%p18 bra 	$L__BB2_11;
	atom.relaxed.global.cas.b32 	%r283, [%rd1], -1, %r2;
	atom.relaxed.global.cas.b32 	%r284, [%rd1+4], -1, %r8;
$L__BB2_11:
	add.s32 	%r9, %r1297, 3;
	setp.ge.s32 	%p19, %r9, %r263;
	setp.ge.s32 	%p20, %r2, %r9;
	or.pred  	%p21, %p19, %p20;
	ld.shared.u32 	%r285, [_ZZ12twoSumSharedILi256EEvPKiiiPiE4tile+12];
	setp.ne.s32 	%p22, %r285, %r6;
	or.pred  	%p23, %p21, %p22;
	@%p23 bra 	$L__BB2_13;
	atom.relaxed.global.cas.b32 	%r287, [%rd1], -1, %r2;
	atom.relaxed.global.cas.b32 	%r288, [%rd1+4], -1, %r9;
$L__BB2_13:
	add.s32 	%r10, %r1297, 4;
	setp.ge.s32 	%p24, %r10, %r263;
	setp.ge.s32 	%p25, %r2, %r10;
	or.pred  	%p26, %p24, %p25;
	ld.shared.u32 	%r289, [_ZZ12twoSumSharedILi256EEvPKiiiPiE4tile+16];
	setp.ne.s32 	%p27, %r289, %r6;
	or.pred  	%p28, %p26, %p27;
	@%p28 bra 	$L__BB2_15;
	atom.relaxed.global.cas.b32 	%r291, [%rd1], -1, %r2;
	atom.relaxed.global.cas.b32 	%r292, [%rd1+4], -1, %r10;
$L__BB2_15:
	add.s32 	%r11, %r1297, 5;
	setp.ge.s32 	%p29, %r11, %r263;
	setp.ge.s32 	%p30, %r2, %r11;
	or.pred  	%p31, %p29, %p30;
	ld.shared.u32 	%r293, [_ZZ12twoSumSharedILi256EEvPKiiiPiE4tile+20];
	setp.ne.s32 	%p32, %r293, %r6;
	or.pred  	%p33, %p31, %p32;
	@%p33 bra 	$L__BB2_17;
	atom.relaxed.global.cas.b32 	%r295, [%rd1], -1, %r2;
	atom.relaxed.global.cas.b32 	%r296, [%rd1+4], -1, %r11;
$L__BB2_17:
	add.s32 	%r12, %r1297, 6;
	setp.ge.s32 	%p34, %r12, %r263;
	setp.ge.s32 	%p35, %r2, %r12;
	or.pred  	%p36, %p34, %p35;
	ld.shared.u32 	%r297, [_ZZ12twoSumSharedILi256EEvPKiiiPiE4tile+24];
	setp.ne.s32 	%p37, %r297, %r6;
	or.pred  	%p38, %p36, %p37;
	@%p38 bra 	$L__BB2_19;
	atom.relaxed.global.cas.b32 	%r299, [%rd1], -1, %r2;
	atom.relaxed.global.cas.b32 	%r300, [%rd1+4], -1, %r12;
$L__BB2_19:
	add.s32 	%r13, %r1297, 7;
	setp.ge.s32 	%p39, %r13, %r263;
	setp.ge.s32 	%p40, %r2, %r13;
	or.pred  	%p41, %p39, %p40;
	ld.shared.u32 	%r301, [_ZZ12twoSumSharedILi256EEvPKiiiPiE4tile+28];
	setp.ne.s32 	%p42, %r301, %r6;
	or.pred  	%p43, %p41, %p42;
	@%p43 bra 	$L__BB2_21;
	atom.relaxed.global.cas.b32 	%r303, [%rd1], -1, %r2;
	atom.relaxed.global.cas.b32 	%r304, [%rd1+4], -1, %r13;
$L__BB2_21:
	add.s32 	%r14, %r1297, 8;
	setp.ge.s32 	%p44, %r14, %r263;
	setp.ge.s32 	%p45, %r2, %r14;
	or.pred  	%p46, %p44, %p45;
	ld.shared.u32 	%r305, [_ZZ12twoSumSharedILi256EEvPKiiiPiE4tile+32];
	setp.ne.s32 	%p47, %r305, %r6;
	or.pred  	%p48, %p46, %p47;
	@%p48 bra 	$L__BB2_23;
	atom.relaxed.global.cas.b32 	%r307, [%rd1], -1, %r2;
	atom.relaxed.global.cas.b32 	%r308, [%rd1+4], -1, %r14;
$L__BB2_23:
	add.s32 	%r15, %r1297, 9;
	setp.ge.s32 	%p49, %r15, %r263;
	setp.ge.s32 	%p50, %r2, %r15;
	or.pred  	%p51, %p49, %p50;
	ld.shared.u32 	%r309, [_ZZ12twoSumSharedILi256EEvPKiiiPiE4tile+36];
	setp.ne.s32 	%p52, %r309, %r6;
	or.pred  	%p53, %p51, %p52;
	@%p53 bra 	$L__BB2_25;
	atom.relaxed.global.cas.b32 	%r311, [%rd1], -1, %r2;
	atom.relaxed.global.cas.b32 	%r312, [%rd1+4], -1, %r15;
$L__BB2_25:
	add.s32 	%r16, %r1297, 10;
	setp.ge.s32 	%p54, %r16, %r263;
	setp.ge.s32 	%p55, %r2, %r16;
	or.pred  	%p56, %p54, %p55;
	ld.shared.u32 	%r313, [_ZZ12twoSumSharedILi256EEvPKiiiPiE4tile+40];
	setp.ne.s32 	%p57, %r313, %r6;
	or.pred  	%p58, %p56, %p57;
	@%p58 bra 	$L__BB2_27;
	atom.relaxed.global.cas.b32 	%r315, [%rd1], -1, %r2;
	atom.relaxed.global.cas.b32 	%r316, [%rd1+4], -1, %r16;
$L__BB2_27:
	add.s32 	%r17, %r1297, 11;
	setp.ge.s32 	%p59, %r17, %r263;
	setp.ge.s32 	%p60, %r2, %r17;
	or.pred  	%p61, %p59, %p60;
	ld.shared.u32 	%r317, [_ZZ12twoSumSharedILi256EEvPKiiiPiE4tile+44];
	setp.ne.s32 	%p62, %r317, %r6;
	or.pred  	%p63, %p61, %p62;
	@%p63 bra 	$L__BB2_29;
	atom.relaxed.global.cas.b32 	%r319, [%rd1], -1, %r2;
	atom.relaxed.global.cas.b32 	%r320, [%rd1+4], -1, %r17;
$L__BB2_29:
	add.s32 	%r18, %r1297, 12;
	setp.ge.s32 	%p64, %r18, %r263;
	setp.ge.s32 	%p65, %r2, %r18;
	or.pred  	%p66, %p64, %p65;
	ld.shared.u32 	%r321, [_ZZ12twoSumSharedILi256EEvPKiiiPiE4tile+48];
	setp.ne.s32 	%p67, %r321, %r6;
	or.pred  	%p68, %p66, %p67;
	@%p68 bra 	$L__BB2_31;
	atom.relaxed.global.cas.b32 	%r323, [%rd1], -1, %r2;
	atom.relaxed.global.cas.b32 	%r324, [%rd1+4], -1, %r18;
$L__BB2_31:
	add.s32 	%r19, %r1297, 13;
	setp.ge.s32 	%p69, %r19, %r263;
	setp.ge.s32 	%p70, %r2, %r19;
	or.pred  	%p71, %p69, %p70;
	ld.shared.u32 	%r325, [_ZZ12twoSumSharedILi256EEvPKiiiPiE4tile+52];
	setp.ne.s32 	%p72, %r325, %r6;
	or.pred  	%p73, %p71, %p72;
	@%p73 bra 	$L__BB2_33;
	atom.relaxed.global.cas.b32 	%r327, [%rd1], -1, %r2;
	atom.relaxed.global.cas.b32 	%r328, [%rd1+4], -1, %r19;
$L__BB2_33:
	add.s32 	%r20, %r1297, 14;
	setp.ge.s32 	%p74, %r20, %r263;
	setp.ge.s32 	%p75, %r2, %r20;
	or.pred  	%p76, %p74, %p75;
	ld.shared.u32 	%r329, [_ZZ12twoSumSharedILi256EEvPKiiiPiE4tile+56];
	setp.ne.s32 	%p77, %r329, %r6;
	or.pred  	%p78, %p76, %p77;
	@%p78 bra 	$L__BB2_35;
	atom.relaxed.global.cas.b32 	%r331, [%rd1], -1, %r2;
	atom.relaxed.global.cas.b32 	%r332, [%rd1+4], -1, %r20;
$L__BB2_35:
	add.s32 	%r21, %r1297, 15;
	setp.ge.s32 	%p79, %r21, %r263;
	setp.ge.s32 	%p80, %r2, %r21;
	or.pred  	%p81, %p79, %p80;
	ld.shared.u32 	%r333, [_ZZ12twoSumSharedILi256EEvPKiiiPiE4tile+60];
	setp.ne.s32 	%p82, %r333, %r6;
	or.pred  	%p83, %p81, %p82;
	@%p83 bra 	$L__BB2_37;
	atom.relaxed.global.cas.b32 	%r335, [%rd1], -1, %r2;
	atom.relaxed.global.cas.b32 	%r336, [%rd1+4], -1, %r21;
$L__BB2_37:
	add.s32 	%r22, %r1297, 16;
	setp.ge.s32 	%p84, %r22, %r263;
	setp.ge.s32 	%p85, %r2, %r22;
	or.pred  	%p86, %p84, %p85;
	ld.shared.u32 	%r337, [_ZZ12twoSumSharedILi256EEvPKiiiPiE4tile+64];
	setp.ne.s32 	%p87, %r337, %r6;
	or.pred  	%p88, %p86, %p87;
	@%p88 bra 	$L__BB2_39;
	atom.relaxed.global.cas.b32 	%r339, [%rd1], -1, %r2;
	atom.relaxed.global.cas.b32 	%r340, [%rd1+4], -1, %r22;
$L__BB2_39:
	add.s32 	%r23, %r1297, 17;
	setp.ge.s32 	%p89, %r23, %r263;
	setp.ge.s32 	%p90, %r2, %r23;
	or.pred  	%p91, %p89, %p90;
	ld.shared.u32 	%r341, [_ZZ12twoSumSharedILi256EEvPKiiiPiE4tile+68];
	setp.ne.s32 	%p92, %r341, %r6;
	or.pred  	%p93, %p91, %p92;
	@%p93 bra 	$L__BB2_41;
	atom.relaxed.global.cas.b32 	%r343, [%rd1], -1, %r2;
	atom.relaxed.global.cas.b32 	%r344, [%rd1+4], -1, %r23;
$L__BB2_41:
	add.s32 	%r24, %r1297, 18;
	setp.ge.s32 	%p94, %r24, %r263;
	setp.ge.s32 	%p95, %r2, %r24;
	or.pred  	%p96, %p94, %p95;
	ld.shared.u32 	%r345, [_ZZ12twoSumSharedILi256EEvPKiiiPiE4tile+72];
	setp.ne.s32 	%p97, %r345, %r6;
	or.pred  	%p98, %p96, %p97;
	@%p98 bra 	$L__BB2_43;
	atom.relaxed.global.cas.b32 	%r347, [%rd1], -1, %r2;
	atom.relaxed.global.cas.b32 	%r348, [%rd1+4], -1, %r24;
$L__BB2_43:
	add.s32 	%r25, %r1297, 19;
	setp.ge.s32 	%p99, %r25, %r263;
	setp.ge.s32 	%p100, %r2, %r25;
	or.pred  	%p101, %p99, %p100;
	ld.shared.u32 	%r349, [_ZZ12twoSumSharedILi256EEvPKiiiPiE4tile+76];
	setp.ne.s32 	%p102, %r349, %r6;
	or.pred  	%p103, %p101, %p102;
	@%p103 bra 	$L__BB2_45;
	atom.relaxed.global.cas.b32 	%r351, [%rd1], -1, %r2;
	atom.relaxed.global.cas.b32 	%r352, [%rd1+4], -1, %r25;
$L__BB2_45:
	add.s32 	%r26, %r1297, 20;
	setp.ge.s32 	%p104, %r26, %r263;
	setp.ge.s32 	%p105, %r2, %r26;
	or.pred  	%p106, %p104, %p105;
	ld.shared.u32 	%r353, [_ZZ12twoSumSharedILi256EEvPKiiiPiE4tile+80];
	setp.ne.s32 	%p107, %r353, %r6;
	or.pred  	%p108, %p106, %p107;
	@%p108 bra 	$L__BB2_47;
	atom.relaxed.global.cas.b32 	%r355, [%rd1], -1, %r2;
	atom.relaxed.global.cas.b32 	%r356, [%rd1+4], -1, %r26;
$L__BB2_47:
	add.s32 	%r27, %r1297, 21;
	setp.ge.s32 	%p109, %r27, %r263;
	setp.ge.s32 	%p110, %r2, %r27;
	or.pred  	%p111, %p109, %p110;
	ld.shared.u32 	%r357, [_ZZ12twoSumSharedILi256EEvPKiiiPiE4tile+84];
	setp.ne.s32 	%p112, %r357, %r6;
	or.pred  	%p113, %p111, %p112;
	@%p113 bra 	$L__BB2_49;
	atom.relaxed.global.cas.b32 	%r359, [%rd1], -1, %r2;
	atom.relaxed.global.cas.b32 	%r360, [%rd1+4], -1, %r27;
$L__BB2_49:
	add.s32 	%r28, %r1297, 22;
	setp.ge.s32 	%p114, %r28, %r263;
	setp.ge.s32 	%p115, %r2, %r28;
	or.pred  	%p116, %p114, %p115;
	ld.shared.u32 	%r361, [_ZZ12twoSumSharedILi256EEvPKiiiPiE4tile+88];
	setp.ne.s32 	%p117, %r361, %r6;
	or.pred  	%p118, %p116, %p117;
	@%p118 bra 	$L__BB2_51;
	atom.relaxed.global.cas.b32 	%r363, [%rd1], -1, %r2;
	atom.relaxed.global.cas.b32 	%r364, [%rd1+4], -1, %r28;
$L__BB2_51:
	add.s32 	%r29, %r1297, 23;
	setp.ge.s32 	%p119, %r29, %r263;
	setp.ge.s32 	%p120, %r2, %r29;
	or.pred  	%p121, %p119, %p120;
	ld.shared.u32 	%r365, [_ZZ12twoSumSharedILi256EEvPKiiiPiE4tile+92];
	setp.ne.s32 	%p122, %r365, %r6;
	or.pred  	%p123, %p121, %p122;
	@%p123 bra 	$L__BB2_53;
	atom.relaxed.global.cas.b32 	%r367, [%rd1], -1, %r2;
	atom.relaxed.global.cas.b32 	%r368, [%rd1+4], -1, %r29;
$L__BB2_53:
	add.s32 	%r30, %r1297, 24;
	setp.ge.s32 	%p124, %r30, %r263;
	setp.ge.s32 	%p125, %r2, %r30;
	or.pred  	%p126, %p124, %p125;
	ld.shared.u32 	%r369, [_ZZ12twoSumSharedILi256EEvPKiiiPiE4tile+96];
	setp.ne.s32 	%p127, %r369, %r6;
	or.pred  	%p128, %p126, %p127;
	@%p128 bra 	$L__BB2_55;
	atom.relaxed.global.cas.b32 	%r371, [%rd1], -1, %r2;
	atom.relaxed.global.cas.b32 	%r372, [%rd1+4], -1, %r30;
$L__BB2_55:
	add.s32 	%r31, %r1297, 25;
	setp.ge.s32 	%p129, %r31, %r263;
	setp.ge.s32 	%p130, %r2, %r31;
	or.pred  	%p131, %p129, %p130;
	ld.shared.u32 	%r373, [_ZZ12twoSumSharedILi256EEvPKiiiPiE4tile+100];
	setp.ne.s32 	%p132, %r373, %r6;
	or.pred  	%p133, %p131, %p132;
	@%p133 bra 	$L__BB2_57;
	atom.relaxed.global.cas.b32 	%r375, [%rd1], -1, %r2;
	atom.relaxed.global.cas.b32 	%r376, [%rd1+4], -1, %r31;
$L__BB2_57:
	add.s32 	%r32, %r1297, 26;
	setp.ge.s32 	%p134, %r32, %r263;
	setp.ge.s32 	%p135, %r2, %r32;
	or.pred  	%p136, %p134, %p135;
	ld.shared.u32 	%r377, [_ZZ12twoSumSharedILi256EEvPKiiiPiE4tile+104];
	setp.ne.s32 	%p137, %r377, %r6;
	or.pred  	%p138, %p136, %p137;
	@%p138 bra 	$L__BB2_59;
	atom.relaxed.global.cas.b32 	%r379, [%rd1], -1, %r2;
	atom.relaxed.global.cas.b32 	%r380, [%rd1+4], -1, %r32;
$L__BB2_59:
	add.s32 	%r33, %r1297, 27;
	setp.ge.s32 	%p139, %r33, %r263;
	setp.ge.s32 	%p140, %r2, %r33;
	or.pred  	%p141, %p139, %p140;
	ld.shared.u32 	%r381, [_ZZ12twoSumSharedILi256EEvPKiiiPiE4tile+108];
	setp.ne.s32 	%p142, %r381, %r6;
	or.pred  	%p143, %p141, %p142;
	@%p143 bra 	$L__BB2_61;
	atom.relaxed.global.cas.b32 	%r383, [%rd1], -1, %r2;
	atom.relaxed.global.cas.b32 	%r384, [%rd1+4], -1, %r33;
$L__BB2_61:
	add.s32 	%r34, %r1297, 28;
	setp.ge.s32 	%p144, %r34, %r263;
	setp.ge.s32 	%p145, %r2, %r34;
	or.pred  	%p146, %p144, %p145;
	ld.shared.u32 	%r385, [_ZZ12twoSumSharedILi256EEvPKiiiPiE4tile+112];
	setp.ne.s32 	%p147, %r385, %r6;
	or.pred  	%p148, %p146, %p147;
	@%p148 bra 	$L__BB2_63;
	atom.relaxed.global.cas.b32 	%r387, [%rd1], -1, %r2;
	atom.relaxed.global.cas.b32 	%r388, [%rd1+4], -1, %r34;
$L__BB2_63:
	add.s32 	%r35, %r1297, 29;
	setp.ge.s32 	%p149, %r35, %r263;
	setp.ge.s32 	%p150, %r2, %r35;
	or.pred  	%p151, %p149, %p150;
	ld.shared.u32 	%r389, [_ZZ12twoSumSharedILi256EEvPKiiiPiE4tile+116];
	setp.ne.s32 	%p152, %r389, %r6;
	or.pred  	%p153, %p151, %p152;
	@%p153 bra 	$L__BB2_65;
	atom.relaxed.global.cas.b32 	%r391, [%rd1], -1, %r2;
	atom.relaxed.global.cas.b32 	%r392, [%rd1+4], -1, %r35;
$L__BB2_65:
	add.s32 	%r36, %r1297, 30;
	setp.ge.s32 	%p154, %r36, %r263;
	setp.ge.s32 	%p155, %r2, %r36;
	or.pred  	%p156, %p154, %p155;
	ld.shared.u32 	%r393, [_ZZ12twoSumSharedILi256EEvPKiiiPiE4tile+120];
	setp.ne.s32 	%p157, %r393, %r6;
	or.pred  	%p158, %p156, %p157;
	@%p158 bra 	$L__BB2_67;
	atom.relaxed.global.cas.b32 	%r395, [%rd1], -1, %r2;
	atom.relaxed.global.cas.b32 	%r396, [%rd1+4], -1, %r36;
$L__BB2_67:
	add.s32 	%r37, %r1297, 31;
	setp.ge.s32 	%p159, %r37, %r263;
	setp.ge.s32 	%p160, %r2, %r37;
	or.pred  	%p161, %p159, %p160;
	ld.shared.u32 	%r397, [_ZZ12twoSumSharedILi256EEvPKiiiPiE4tile+124];
	setp.ne.s32 	%p162, %r397, %r6;
	or.pred  	%p163, %p161, %p162;
	@%p163 bra 	$L__BB2_69;
	atom.relaxed.global.cas.b32 	%r399, [%rd1], -1, %r2;
	atom.relaxed.global.cas.b32 	%r400, [%rd1+4], -1, %r37;
$L__BB2_69:
	add.s32 	%r38, %r1297, 32;
	setp.ge.s32 	%p164, %r38, %r263;
	setp.ge.s32 	%p165, %r2, %r38;
	or.pred  	%p166, %p164, %p165;
	ld.shared.u32 	%r401, [_ZZ12twoSumSharedILi256EEvPKiiiPiE4tile+128];
	setp.ne.s32 	%p167, %r401, %r6;
	or.pred  	%p168, %p166, %p167;
	@%p168 bra 	$L__BB2_71;
	atom.relaxed.global.cas.b32 	%r403, [%rd1], -1, %r2;
	atom.relaxed.global.cas.b32 	%r404, [%rd1+4], -1, %r38;
$L__BB2_71:
	add.s32 	%r39, %r1297, 33;
	setp.ge.s32 	%p169, %r39, %r263;
	setp.ge.s32 	%p170, %r2, %r39;
	or.pred  	%p171, %p169, %p170;
	ld.shared.u32 	%r405, [_ZZ12twoSumSharedILi256EEvPKiiiPiE4tile+132];
	setp.ne.s32 	%p172, %r405, %r6;
	or.pred  	%p173, %p171, %p172;
	@%p173 bra 	$L__BB2_73;
	atom.relaxed.global.cas.b32 	%r407, [%rd1], -1, %r2;
	atom.relaxed.global.cas.b32 	%r408, [%rd1+4], -1, %r39;
$L__BB2_73:
	add.s32 	%r40, %r1297, 34;
	setp.ge.s32 	%p174, %r40, %r263;
	setp.ge.s32 	%p175, %r2, %r40;
	or.pred  	%p176, %p174, %p175;
	ld.shared.u32 	%r409, [_ZZ12twoSumSharedILi256EEvPKiiiPiE4tile+136];
	setp.ne.s32 	%p177, %r409, %r6;
	or.pred  	%p178, %p176, %p177;
	@%p178 bra 	$L__BB2_75;
	atom.relaxed.global.cas.b32 	%r411, [%rd1], -1, %r2;
	atom.relaxed.global.cas.b32 	%r412, [%rd1+4], -1, %r40;
$L__BB2_75:
	add.s32 	%r41, %r1297, 35;
	setp.ge.s32 	%p179, %r41, %r263;
	setp.ge.s32 	%p180, %r2, %r41;
	or.pred  	%p181, %p179, %p180;
	ld.shared.u32 	%r413, [_ZZ12twoSumSharedILi256EEvPKiiiPiE4tile+140];
	setp.ne.s32 	%p182, %r413, %r6;
	or.pred  	%p183, %p181, %p182;
	@%p183 bra 	$L__BB2_77;
	atom.relaxed.global.cas.b32 	%r415, [%rd1], -1, %r2;
	atom.relaxed.global.cas.b32 	%r416, [%rd1+4], -1, %r41;
$L__BB2_77:
	add.s32 	%r42, %r1297, 36;
	setp.ge.s32 	%p184, %r42, %r263;
	setp.ge.s32 	%p185, %r2, %r42;
	or.pred  	%p186, %p184, %p185;
	ld.shared.u32 	%r417, [_ZZ12twoSumSharedILi256EEvPKiiiPiE4tile+144];
	setp.ne.s32 	%p187, %r417, %r6;
	or.pred  	%p188, %p186, %p187;
	@%p188 bra 	$L__BB2_79;
	atom.relaxed.global.cas.b32 	%r419, [%rd1], -1, %r2;
	atom.relaxed.global.cas.b32 	%r420, [%rd1+4], -1, %r42;
$L__BB2_79:
	add.s32 	%r43, %r1297, 37;
	setp.ge.s32 	%p189, %r43, %r263;
	setp.ge.s32 	%p190, %r2, %r43;
	or.pred  	%p191, %p189, %p190;
	ld.shared.u32 	%r421, [_ZZ12twoSumSharedILi256EEvPKiiiPiE4tile+148];
	setp.ne.s32 	%p192, %r421, %r6;
	or.pred  	%p193, %p191, %p192;
	@%p193 bra 	$L__BB2_81;
	atom.relaxed.global.cas.b32 	%r423, [%rd1], -1, %r2;
	atom.relaxed.global.cas.b32 	%r424, [%rd1+4], -1, %r43;
$L__BB2_81:
	add.s32 	%r44, %r1297, 38;
	setp.ge.s32 	%p194, %r44, %r263;
	setp.ge.s32 	%p195, %r2, %r44;
	or.pred  	%p196, %p194, %p195;
	ld.shared.u32 	%r425, [_ZZ12twoSumSharedILi256EEvPKiiiPiE4tile+152];
	setp.ne.s32 	%p197, %r425, %r6;
	or.pred  	%p198, %p196, %p197;
	@%p198 bra 	$L__BB2_83;
	atom.relaxed.global.cas.b32 	%r427, [%rd1], -1, %r2;
	atom.relaxed.global.cas.b32 	%r428, [%rd1+4], -1, %r44;
$L__BB2_83:
	add.s32 	%r45, %r1297, 39;
	setp.ge.s32 	%p199, %r45, %r263;
	setp.ge.s32 	%p200, %r2, %r45;
	or.pred  	%p201, %p199, %p200;
	ld.shared.u32 	%r429, [_ZZ12twoSumSharedILi256EEvPKiiiPiE4tile+156];
	setp.ne.s32 	%p202, %r429, %r6;
	or.pred  	%p203, %p201, %p202;
	@%p203 bra 	$L__BB2_85;
	atom.relaxed.global.cas.b32 	%r431, [%rd1], -1, %r2;
	atom.relaxed.global.cas.b32 	%r432, [%rd1+4], -1, %r45;
$L__BB2_85:
	add.s32 	%r46, %r1297, 40;
	setp.ge.s32 	%p204, %r46, %r263;
	setp.ge.s32 	%p205, %r2, %r46;
	or.pred  	%p206, %p204, %p205;
	ld.shared.u32 	%r433, [_ZZ12twoSumSharedILi256EEvPKiiiPiE4tile+160];
	setp.ne.s32 	%p207, %r433, %r6;
	or.pred  	%p208, %p206, %p207;
	@%p208 bra 	$L__BB2_87;
	atom.relaxed.global.cas.b32 	%r435, [%rd1], -1, %r2;
	atom.relaxed.global.cas.b32 	%r436, [%rd1+4], -1, %r46;
$L__BB2_87:
	add.s32 	%r47, %r1297, 41;
	setp.ge.s32 	%p209, %r47, %r263;
	setp.ge.s32 	%p210, %r2, %r47;
	or.pred  	%p211, %p209, %p210;
	ld.shared.u32 	%r437, [_ZZ12twoSumSharedILi256EEvPKiiiPiE4tile+164];
	setp.ne.s32 	%p212, %r437, %r6;
	or.pred  	%p213, %p211, %p212;
	@%p213 bra 	$L__BB2_89;
	atom.relaxed.global.cas.b32 	%r439, [%rd1], -1, %r2;
	atom.relaxed.global.cas.b32 	%r440, [%rd1+4], -1, %r47;
$L__BB2_89:
	add.s32 	%r48, %r1297, 42;
	setp.ge.s32 	%p214, %r48, %r263;
	setp.ge.s32 	%p215, %r2, %r48;
	or.pred  	%p216, %p214, %p215;
	ld.shared.u32 	%r441, [_ZZ12twoSumSharedILi256EEvPKiiiPiE4tile+168];
	setp.ne.s32 	%p217, %r441, %r6;
	or.pred  	%p218, %p216, %p217;
	@%p218 bra 	$L__BB2_91;
	atom.relaxed.global.cas.b32 	%r443, [%rd1], -1, %r2;
	atom.relaxed.global.cas.b32 	%r444, [%rd1+4], -1, %r48;
$L__BB2_91:
	add.s32 	%r49, %r1297, 43;
	setp.ge.s32 	%p219, %r49, %r263;
	setp.ge.s32 	%p220, %r2, %r49;
	or.pred  	%p221, %p219, %p220;
	ld.shared.u32 	%r445, [_ZZ12twoSumSharedILi256EEvPKiiiPiE4tile+172];
	setp.ne.s32 	%p222, %r445, %r6;
	or.pred  	%p223, %p221, %p222;
	@%p223 bra 	$L__BB2_93;
	atom.relaxed.global.cas.b32 	%r447, [%rd1], -1, %r2;
	atom.relaxed.global.cas.b32 	%r448, [%rd1+4], -1, %r49;
$L__BB2_93:
	add.s32 	%r50, %r1297, 44;
	setp.ge.s32 	%p224, %r50, %r263;
	setp.ge.s32 	%p225, %r2, %r50;
	or.pred  	%p226, %p224, %p225;
	ld.shared.u32 	%r449, [_ZZ12twoSumSharedILi256EEvPKiiiPiE4tile+176];
	setp.ne.s32 	%p227, %r449, %r6;
	or.pred  	%p228, %p226, %p227;
	@%p228 bra 	$L__BB2_95;
	atom.relaxed.global.cas.b32 	%r451, [%rd1], -1, %r2;
	atom.relaxed.global.cas.b32 	%r452, [%rd1+4], -1, %r50;
$L__BB2_95:
	add.s32 	%r51, %r1297, 45;
	setp.ge.s32 	%p229, %r51, %r263;
	setp.ge.s32 	%p230, %r2, %r51;
	or.pred  	%p231, %p229, %p230;
	ld.shared.u32 	%r453, [_ZZ12twoSumSharedILi256EEvPKiiiPiE4tile+180];
	setp.ne.s32 	%p232, %r453, %r6;
	or.pred  	%p233, %p231, %p232;
	@%p233 bra 	$L__BB2_97;
	atom.relaxed.global.cas.b32 	%r455, [%rd1], -1, %r2;
	atom.relaxed.global.cas.b32 	%r456, [%rd1+4], -1, %r51;
$L__BB2_97:
	add.s32 	%r52, %r1297, 46;
	setp.ge.s32 	%p234, %r52, %r263;
	setp.ge.s32 	%p235, %r2, %r52;
	or.pred  	%p236, %p234, %p235;
	ld.shared.u32 	%r457, [_ZZ12twoSumSharedILi256EEvPKiiiPiE4tile+184];
	setp.ne.s32 	%p237, %r457, %r6;
	or.pred  	%p238, %p236, %p237;
	@%p238 bra 	$L__BB2_99;
	atom.relaxed.global.cas.b32 	%r459, [%rd1], -1, %r2;
	atom.relaxed.global.cas.b32 	%r460, [%rd1+4], -1, %r52;
$L__BB2_99:
	add.s32 	%r53, %r1297, 47;
	setp.ge.s32 	%p239, %r53, %r263;
	setp.ge.s32 	%p240, %r2, %r53;
	or.pred  	%p241, %p239, %p240;
	ld.shared.u32 	%r461, [_ZZ12twoSumSharedILi256EEvPKiiiPiE4tile+188];
	setp.ne.s32 	%p242, %r461, %r6;
	or.pred  	%p243, %p241, %p242;
	@%p243 bra 	$L__BB2_101;
	atom.relaxed.global.cas.b32 	%r463, [%rd1], -1, %r2;
	atom.relaxed.global.cas.b32 	%r464, [%rd1+4], -1, %r53;
$L__BB2_101:
	add.s32 	%r54, %r1297, 48;
	setp.ge.s32 	%p244, %r54, %r263;
	setp.ge.s32 	%p245, %r2, %r54;
	or.pred  	%p246, %p244, %p245;
	ld.shared.u32 	%r465, [_ZZ12twoSumSharedILi256EEvPKiiiPiE4tile+192];
	setp.ne.s32 	%p247, %r465, %r6;
	or.pred  	%p248, %p246, %p247;
	@%p248 bra 	$L__BB2_103;
	atom.relaxed.global.cas.b32 	%r467, [%rd1], -1, %r2;
	atom.relaxed.global.cas.b32 	%r468, [%rd1+4], -1, %r54;
$L__BB2_103:
	add.s32 	%r55, %r1297, 49;
	setp.ge.s32 	%p249, %r55, %r263;
	setp.ge.s32 	%p250, %r2, %r55;
	or.pred  	%p251, %p249, %p250;
	ld.shared.u32 	%r469, [_ZZ12twoSumSharedILi256EEvPKiiiPiE4tile+196];
	setp.ne.s32 	%p252, %r469, %r6;
	or.pred  	%p253, %p251, %p252;
	@%p253 bra 	$L__BB2_105;
	atom.relaxed.global.cas.b32 	%r471, [%rd1], -1, %r2;
	atom.relaxed.global.cas.b32 	%r472, [%rd1+4], -1, %r55;
$L__BB2_105:
	add.s32 	%r56, %r1297, 50;
	setp.ge.s32 	%p254, %r56, %r263;
	setp.ge.s32 	%p255, %r2, %r56;
	or.pred  	%p256, %p254, %p255;
	ld.shared.u32 	%r473, [_ZZ12twoSumSharedILi256EEvPKiiiPiE4tile+200];
	setp.ne.s32 	%p257, %r473, %r6;
	or.pred  	%p258, %p256, %p257;
	@%p258 bra 	$L__BB2_107;
	atom.relaxed.global.cas.b32 	%r475, [%rd1], -1, %r2;
	atom.relaxed.global.cas.b32 	%r476, [%rd1+4], -1, %r56;
$L__BB2_107:
	add.s32 	%r57, %r1297, 51;
	setp.ge.s32 	%p259, %r57, %r263;
	setp.ge.s32 	%p260, %r2, %r57;
	or.pred  	%p261, %p259, %p260;
	ld.shared.u32 	%r477, [_ZZ12twoSumSharedILi256EEvPKiiiPiE4tile+204];
	setp.ne.s32 	%p262, %r477, %r6;
	or.pred  	%p263, %p261, %p262;
	@%p263 bra 	$L__BB2_109;
	atom.relaxed.global.cas.b32 	%r479, [%rd1], -1, %r2;
	atom.relaxed.global.cas.b32 	%r480, [%rd1+4], -1, %r57;
$L__BB2_109:
	add.s32 	%r58, %r1297, 52;
	setp.ge.s32 	%p264, %r58, %r263;
	setp.ge.s32 	%p265, %r2, %r58;
	or.pred  	%p266, %p264, %p265;
	ld.shared.u32 	%r481, [_ZZ12twoSumSharedILi256EEvPKiiiPiE4tile+208];
	setp.ne.s32 	%p267, %r481, %r6;
	or.pred  	%p268, %p266, %p267;
	@%p268 bra 	$L__BB2_111;
	atom.relaxed.global.cas.b32 	%r483, [%rd1], -1, %r2;
	atom.relaxed.global.cas.b32 	%r484, [%rd1+4], -1, %r58;
$L__BB2_111:
	add.s32 	%r59, %r1297, 53;
	setp.ge.s32 	%p269, %r59, %r263;
	setp.ge.s32 	%p270, %r2, %r59;
	or.pred  	%p271, %p269, %p270;
	ld.shared.u32 	%r485, [_ZZ12twoSumSharedILi256EEvPKiiiPiE4tile+212];
	setp.ne.s32 	%p272, %r485, %r6;
	or.pred  	%p273, %p271, %p272;
	@%p273 bra 	$L__BB2_113;
	atom.relaxed.global.cas.b32 	%r487, [%rd1], -1, %r2;
	atom.relaxed.global.cas.b32 	%r488, [%rd1+4], -1, %r59;
$L__BB2_113:
	add.s32 	%r60, %r1297, 54;
	setp.ge.s32 	%p274, %r60, %r263;
	setp.ge.s32 	%p275, %r2, %r60;
	or.pred  	%p276, %p274, %p275;
	ld.shared.u32 	%r489, [_ZZ12twoSumSharedILi256EEvPKiiiPiE4tile+216];
	setp.ne.s32 	%p277, %r489, %r6;
	or.pred  	%p278, %p276, %p277;
	@%p278 bra 	$L__BB2_115;
	atom.relaxed.global.cas.b32 	%r491, [%rd1], -1, %r2;
	atom.relaxed.global.cas.b32 	%r492, [%rd1+4], -1, %r60;
$L__BB2_115:
	add.s32 	%r61, %r1297, 55;
	setp.ge.s32 	%p279, %r61, %r263;
	setp.ge.s32 	%p280, %r2, %r61;
	or.pred  	%p281, %p279, %p280;
	ld.shared.u32 	%r493, [_ZZ12twoSumSharedILi256EEvPKiiiPiE4tile+220];
	setp.ne.s32 	%p282, %r493, %r6;
	or.pred  	%p283, %p281, %p282;
	@%p283 bra 	$L__BB2_117;
	atom.relaxed.global.cas.b32 	%r495, [%rd1], -1, %r2;
	atom.relaxed.global.cas.b32 	%r496, [%rd1+4], -1, %r61;
$L__BB2_117:
	add.s32 	%r62, %r1297, 56;
	setp.ge.s32 	%p284, %r62, %r263;
	setp.ge.s32 	%p285, %r2, %r62;
	or.pred  	%p286, %p284, %p285;
	ld.shared.u32 	%r497, [_ZZ12twoSumSharedILi256EEvPKiiiPiE4tile+224];
	setp.ne.s32 	%p287, %r497, %r6;
	or.pred  	%p288, %p286, %p287;
	@%p288 bra 	$L__BB2_119;
	atom.relaxed.global.cas.b32 	%r499, [%rd1], -1, %r2;
	atom.relaxed.global.cas.b32 	%r500, [%rd1+4], -1, %r62;
$L__BB2_119:
	add.s32 	%r63, %r1297, 57;
	setp.ge.s32 	%p289, %r63, %r263;
	setp.ge.s32 	%p290, %r2, %r63;
	or.pred  	%p291, %p289, %p290;
	ld.shared.u32 	%r501, [_ZZ12twoSumSharedILi256EEvPKiiiPiE4tile+228];
	setp.ne.s32 	%p292, %r501, %r6;
	or.pred  	%p293, %p291, %p292;
	@%p293 bra 	$L__BB2_121;
	atom.relaxed.global.cas.b32 	%r503, [%rd1], -1, %r2;
	atom.relaxed.global.cas.b32 	%r504, [%rd1+4], -1, %r63;
$L__BB2_121:
	add.s32 	%r64, %r1297, 58;
	setp.ge.s32 	%p294, %r64, %r263;
	setp.ge.s32 	%p295, %r2, %r64;
	or.pred  	%p296, %p294, %p295;
	ld.shared.u32 	%r505, [_ZZ12twoSumSharedILi256EEvPKiiiPiE4tile+232];
	setp.ne.s32 	%p297, %r505, %r6;
	or.pred  	%p298, %p296, %p297;
	@%p298 bra 	$L__BB2_123;
	atom.relaxed.global.cas.b32 	%r507, [%rd1], -1, %r2;
	atom.relaxed.global.cas.b32 	%r508, [%rd1+4], -1, %r64;
$L__BB2_123:
	add.s32 	%r65, %r1297, 59;
	setp.ge.s32 	%p299, %r65, %r263;
	setp.ge.s32 	%p300, %r2, %r65;
	or.pred  	%p301, %p299, %p300;
	ld.shared.u32 	%r509, [_ZZ12twoSumSharedILi256EEvPKiiiPiE4tile+236];
	setp.ne.s32 	%p302, %r509, %r6;
	or.pred  	%p303, %p301, %p302;
	@%p303 bra 	$L__BB2_125;
	atom.relaxed.global.cas.b32 	%r511, [%rd1], -1, %r2;
	atom.relaxed.global.cas.b32 	%r512, [%rd1+4], -1, %r65;
$L__BB2_125:
	add.s32 	%r66, %r1297, 60;
	setp.ge.s32 	%p304, %r66, %r263;
	setp.ge.s32 	%p305, %r2, %r66;
	or.pred  	%p306, %p304, %p305;
	ld.shared.u32 	%r513, [_ZZ12twoSumSharedILi256EEvPKiiiPiE4tile+240];
	setp.ne.s32 	%p307, %r513, %r6;
	or.pred  	%p308, %p306, %p307;
	@%p308 bra 	$L__BB2_127;
	atom.relaxed.global.cas.b32 	%r515, [%rd1], -1, %r2;
	atom.relaxed.global.cas.b32 	%r516, [%rd1+4], -1, %r66;
$L__BB2_127:
	add.s32 	%r67, %r1297, 61;
	setp.ge.s32 	%p309, %r67, %r263;
	setp.ge.s32 	%p310, %r2, %r67;
	or.pred  	%p311, %p309, %p310;
	ld.shared.u32 	%r517, [_ZZ12twoSumSharedILi256EEvPKiiiPiE4tile+244];
	setp.ne.s32 	%p312, %r517, %r6;
	or.pred  	%p313, %p311, %p312;
	@%p313 bra 	$L__BB2_129;
	atom.relaxed.global.cas.b32 	%r519, [%rd1], -1, %r2;
	atom.relaxed.global.cas.b32 	%r520, [%rd1+4], -1, %r67;
$L__BB2_129:
	add.s32 	%r68, %r1297, 62;
	setp.ge.s32 	%p314, %r68, %r263;
	setp.ge.s32 	%p315, %r2, %r68;
	or.pred  	%p316, %p314, %p315;
	ld.shared.u32 	%r521, [_ZZ12twoSumSharedILi256EEvPKiiiPiE4tile+248];
	setp.ne.s32 	%p317, %r521, %r6;
	or.pred  	%p318, %p316, %p317;
	@%p318 bra 	$L__BB2_131;
	atom.relaxed.global.cas.b32 	%r523, [%rd1], -1, %r2;
	atom.relaxed.global.cas.b32 	%r524, [%rd1+4], -1, %r68;
$L__BB2_131:
	add.s32 	%r69, %r1297, 63;
	setp.ge.s32 	%p319, %r69, %r263;
	setp.ge.s32 	%p320, %r2, %r69;
	or.pred  	%p321, %p319, %p320;
	ld.shared.u32 	%r525, [_ZZ12twoSumSharedILi256EEvPKiiiPiE4tile+252];
	setp.ne.s32 	%p322, %r525, %r6;
	or.pred  	%p323, %p321, %p322;
	@%p323 bra 	$L__BB2_133;
	atom.relaxed.global.cas.b32 	%r527, [%rd1], -1, %r2;
	atom.relaxed.global.cas.b32 	%r528, [%rd1+4], -1, %r69;
$L__BB2_133:
	add.s32 	%r70, %r1297, 64;
	setp.ge.s32 	%p324, %r70, %r263;
	setp.ge.s32 	%p325, %r2, %r70;
	or.pred  	%p326, %p324, %p325;
	ld.shared.u32 	%r529, [_ZZ12twoSumSharedILi256EEvPKiiiPiE4tile+256];
	setp.ne.s32 	%p327, %r529, %r6;
	or.pred  	%p328, %p326, %p327;
	@%p328 bra 	$L__BB2_135;
	atom.relaxed.global.cas.b32 	%r531, [%rd1], -1, %r2;
	atom.relaxed.global.cas.b32 	%r532, [%rd1+4], -1, %r70;
$L__BB2_135:
	add.s32 	%r71, %r1297, 65;
	setp.ge.s32 	%p329, %r71, %r263;
	setp.ge.s32 	%p330, %r2, %r71;
	or.pred  	%p331, %p329, %p330;
	ld.shared.u32 	%r533, [_ZZ12twoSumSharedILi256EEvPKiiiPiE4tile+260];
	setp.ne.s32 	%p332, %r533, %r6;
	or.pred  	%p333, %p331, %p332;
	@%p333 bra 	$L__BB2_137;
	atom.relaxed.global.cas.b32 	%r535, [%rd1], -1, %r2;
	atom.relaxed.global.cas.b32 	%r536, [%rd1+4], -1, %r71;
$L__BB2_137:
	add.s32 	%r72, %r1297, 66;
	setp.ge.s32 	%p334, %r72, %r263;
	setp.ge.s32 	%p335, %r2, %r72;
	or.pred  	%p336, %p334, %p335;
	ld.shared.u32 	%r537, [_ZZ12twoSumSharedILi256EEvPKiiiPiE4tile+264];
	setp.ne.s32 	%p337, %r537, %r6;
	or.pred  	%p338, %p336, %p337;
	@%p338 bra 	$L__BB2_139;
	atom.relaxed.global.cas.b32 	%r539, [%rd1], -1, %r2;
	atom.relaxed.global.cas.b32 	%r540, [%rd1+4], -1, %r72;
$L__BB2_139:
	add.s32 	%r73, %r1297, 67;
	setp.ge.s32 	%p339, %r73, %r263;
	setp.ge.s32 	%p340, %r2, %r73;
	or.pred  	%p341, %p339, %p340;
	ld.shared.u32 	%r541, [_ZZ12twoSumSharedILi256EEvPKiiiPiE4tile+268];
	setp.ne.s32 	%p342, %r541, %r6;
	or.pred  	%p343, %p341, %p342;
	@%p343 bra 	$L__BB2_141;
	atom.relaxed.global.cas.b32 	%r543, [%rd1], -1, %r2;
	atom.relaxed.global.cas.b32 	%r544, [%rd1+4], -1, %r73;
$L__BB2_141:
	add.s32 	%r74, %r1297, 68;
	setp.ge.s32 	%p344, %r74, %r263;
	setp.ge.s32 	%p345, %r2, %r74;
	or.pred  	%p346, %p344, %p345;
	ld.shared.u32 	%r545, [_ZZ12twoSumSharedILi256EEvPKiiiPiE4tile+272];
	setp.ne.s32 	%p347, %r545, %r6;
	or.pred  	%p348, %p346, %p347;
	@%p348 bra 	$L__BB2_143;
	atom.relaxed.global.cas.b32 	%r547, [%rd1], -1, %r2;
	atom.relaxed.global.cas.b32 	%r548, [%rd1+4], -1, %r74;
$L__BB2_143:
	add.s32 	%r75, %r1297, 69;
	setp.ge.s32 	%p349, %r75, %r263;
	setp.ge.s32 	%p350, %r2, %r75;
	or.pred  	%p351, %p349, %p350;
	ld.shared.u32 	%r549, [_ZZ12twoSumSharedILi256EEvPKiiiPiE4tile+276];
	setp.ne.s32 	%p352, %r549, %r6;
	or.pred  	%p353, %p351, %p352;
	@%p353 bra 	$L__BB2_145;
	atom.relaxed.global.cas.b32 	%r551, [%rd1], -1, %r2;
	atom.relaxed.global.cas.b32 	%r552, [%rd1+4], -1, %r75;
$L__BB2_145:
	add.s32 	%r76, %r1297, 70;
	setp.ge.s32 	%p354, %r76, %r263;
	setp.ge.s32 	%p355, %r2, %r76;
	or.pred  	%p356, %p354, %p355;
	ld.shared.u32 	%r553, [_ZZ12twoSumSharedILi256EEvPKiiiPiE4tile+280];
	setp.ne.s32 	%p357, %r553, %r6;
	or.pred  	%p358, %p356, %p357;
	@%p358 bra 	$L__BB2_147;
	atom.relaxed.global.cas.b32 	%r555, [%rd1], -1, %r2;
	atom.relaxed.global.cas.b32 	%r556, [%rd1+4], -1, %r76;
$L__BB2_147:
	add.s32 	%r77, %r1297, 71;
	setp.ge.s32 	%p359, %r77, %r263;
	setp.ge.s32 	%p360, %r2, %r77;
	or.pred  	%p361, %p359, %p360;
	ld.shared.u32 	%r557, [_ZZ12twoSumSharedILi256EEvPKiiiPiE4tile+284];
	setp.ne.s32 	%p362, %r557, %r6;
	or.pred  	%p363, %p361, %p362;
	@%p363 bra 	$L__BB2_149;
	atom.relaxed.global.cas.b32 	%r559, [%rd1], -1, %r2;
	atom.relaxed.global.cas.b32 	%r560, [%rd1+4], -1, %r77;
$L__BB2_149:
	add.s32 	%r78, %r1297, 72;
	setp.ge.s32 	%p364, %r78, %r263;
	setp.ge.s32 	%p365, %r2, %r78;
	or.pred  	%p366, %p364, %p365;
	ld.shared.u32 	%r561, [_ZZ12twoSumSharedILi256EEvPKiiiPiE4tile+288];
	setp.ne.s32 	%p367, %r561, %r6;
	or.pred  	%p368, %p366, %p367;
	@%p368 bra 	$L__BB2_151;
	atom.relaxed.global.cas.b32 	%r563, [%rd1], -1, %r2;
	atom.relaxed.global.cas.b32 	%r564, [%rd1+4], -1, %r78;
$L__BB2_151:
	add.s32 	%r79, %r1297, 73;
	setp.ge.s32 	%p369, %r79, %r263;
	setp.ge.s32 	%p370, %r2, %r79;
	or.pred  	%p371, %p369, %p370;
	ld.shared.u32 	%r565, [_ZZ12twoSumSharedILi256EEvPKiiiPiE4tile+292];
	setp.ne.s32 	%p372, %r565, %r6;
	or.pred  	%p373, %p371, %p372;
	@%p373 bra 	$L__BB2_153;
	atom.relaxed.global.cas.b32 	%r567, [%rd1], -1, %r2;
	atom.relaxed.global.cas.b32 	%r568, [%rd1+4], -1, %r79;
$L__BB2_153:
	add.s32 	%r80, %r1297, 74;
	setp.ge.s32 	%p374, %r80, %r263;
	setp.ge.s32 	%p375, %r2, %r80;
	or.pred  	%p376, %p374, %p375;
	ld.shared.u32 	%r569, [_ZZ12twoSumSharedILi256EEvPKiiiPiE4tile+296];
	setp.ne.s32 	%p377, %r569, %r6;
	or.pred  	%p378, %p376, %p377;
	@%p378 bra 	$L__BB2_155;
	atom.relaxed.global.cas.b32 	%r571, [%rd1], -1, %r2;
	atom.relaxed.global.cas.b32 	%r572, [%rd1+4], -1, %r80;
$L__BB2_155:
	add.s32 	%r81, %r1297, 75;
	setp.ge.s32 	%p379, %r81, %r263;
	setp.ge.s32 	%p380, %r2, %r81;
	or.pred  	%p381, %p379, %p380;
	ld.shared.u32 	%r573, [_ZZ12twoSumSharedILi256EEvPKiiiPiE4tile+300];
	setp.ne.s32 	%p382, %r573, %r6;
	or.pred  	%p383, %p381, %p382;
	@%p383 bra 	$L__BB2_157;
	atom.relaxed.global.cas.b32 	%r575, [%rd1], -1, %r2;
	atom.relaxed.global.cas.b32 	%r576, [%rd1+4], -1, %r81;
$L__BB2_157:
	add.s32 	%r82, %r1297, 76;
	setp.ge.s32 	%p384, %r82, %r263;
	setp.ge.s32 	%p385, %r2, %r82;
	or.pred  	%p386, %p384, %p385;
	ld.shared.u32 	%r577, [_ZZ12twoSumSharedILi256EEvPKiiiPiE4tile+304];
	setp.ne.s32 	%p387, %r577, %r6;
	or.pred  	%p388, %p386, %p387;
	@%p388 bra 	$L__BB2_159;
	atom.relaxed.global.cas.b32 	%r579, [%rd1], -1, %r2;
	atom.relaxed.global.cas.b32 	%r580, [%rd1+4], -1, %r82;
$L__BB2_159:
	add.s32 	%r83, %r1297, 77;
	setp.ge.s32 	%p389, %r83, %r263;
	setp.ge.s32 	%p390, %r2, %r83;
	or.pred  	%p391, %p389, %p390;
	ld.shared.u32 	%r581, [_ZZ12twoSumSharedILi256EEvPKiiiPiE4tile+308];
	setp.ne.s32 	%p392, %r581, %r6;
	or.pred  	%p393, %p391, %p392;
	@%p393 bra 	$L__BB2_161;
	atom.relaxed.global.cas.b32 	%r583, [%rd1], -1, %r2;
	atom.relaxed.global.cas.b32 	%r584, [%rd1+4], -1, %r83;
$L__BB2_161:
	add.s32 	%r84, %r1297, 78;
	setp.ge.s32 	%p394, %r84, %r263;
	setp.ge.s32 	%p395, %r2, %r84;
	or.pred  	%p396, %p394, %p395;
	ld.shared.u32 	%r585, [_ZZ12twoSumSharedILi256EEvPKiiiPiE4tile+312];
	setp.ne.s32 	%p397, %r585, %r6;
	or.pred  	%p398, %p396, %p397;
	@%p398 bra 	$L__BB2_163;
	atom.relaxed.global.cas.b32 	%r587, [%rd1], -1, %r2;
	atom.relaxed.global.cas.b32 	%r588, [%rd1+4], -1, %r84;
$L__BB2_163:
	add.s32 	%r85, %r1297, 79;
	setp.ge.s32 	%p399, %r85, %r263;
	setp.ge.s32 	%p400, %r2, %r85;
	or.pred  	%p401, %p399, %p400;
	ld.shared.u32 	%r589, [_ZZ12twoSumSharedILi256EEvPKiiiPiE4tile+316];
	setp.ne.s32 	%p402, %r589, %r6;
	or.pred  	%p403, %p401, %p402;
	@%p403 bra 	$L__BB2_165;
	atom.relaxed.global.cas.b32 	%r591, [%rd1], -1, %r2;
	atom.relaxed.global.cas.b32 	%r592, [%rd1+4], -1, %r85;
$L__BB2_165:
	add.s32 	%r86, %r1297, 80;
	setp.ge.s32 	%p404, %r86, %r263;
	setp.ge.s32 	%p405, %r2, %r86;
	or.pred  	%p406, %p404, %p405;
	ld.shared.u32 	%r593, [_ZZ12twoSumSharedILi256EEvPKiiiPiE4tile+320];
	setp.ne.s32 	%p407, %r593, %r6;
	or.pred  	%p408, %p406, %p407;
	@%p408 bra 	$L__BB2_167;
	atom.relaxed.global.cas.b32 	%r595, [%rd1], -1, %r2;
	atom.relaxed.global.cas.b32 	%r596, [%rd1+4], -1, %r86;
$L__BB2_167:
	add.s32 	%r87, %r1297, 81;
	setp.ge.s32 	%p409, %r87, %r263;
	setp.ge.s32 	%p410, %r2, %r87;
	or.pred  	%p411, %p409, %p410;
	ld.shared.u32 	%r597, [_ZZ12twoSumSharedILi256EEvPKiiiPiE4tile+324];
	setp.ne.s32 	%p412, %r597, %r6;
	or.pred  	%p413, %p411, %p412;
	@%p413 bra 	$L__BB2_169;
	atom.relaxed.global.cas.b32 	%r599, [%rd1], -1, %r2;
	atom.relaxed.global.cas.b32 	%r600, [%rd1+4], -1, %r87;
$L__BB2_169:
	add.s32 	%r88, %r1297, 82;
	setp.ge.s32 	%p414, %r88, %r263;
	setp.ge.s32 	%p415, %r2, %r88;
	or.pred  	%p416, %p414, %p415;
	ld.shared.u32 	%r601, [_ZZ12twoSumSharedILi256EEvPKiiiPiE4tile+328];
	setp.ne.s32 	%p417, %r601, %r6;
	or.pred  	%p418, %p416, %p417;
	@%p418 bra 	$L__BB2_171;
	atom.relaxed.global.cas.b32 	%r603, [%rd1], -1, %r2;
	atom.relaxed.global.cas.b32 	%r604, [%rd1+4], -1, %r88;
$L__BB2_171:
	add.s32 	%r89, %r1297, 83;
	setp.ge.s32 	%p419, %r89, %r263;
	setp.ge.s32 	%p420, %r2, %r89;
	or.pred  	%p421, %p419, %p420;
	ld.shared.u32 	%r605, [_ZZ12twoSumSharedILi256EEvPKiiiPiE4tile+332];
	setp.ne.s32 	%p422, %r605, %r6;
	or.pred  	%p423, %p421, %p422;
	@%p423 bra 	$L__BB2_173;
	atom.relaxed.global.cas.b32 	%r607, [%rd1], -1, %r2;
	atom.relaxed.global.cas.b32 	%r608, [%rd1+4], -1, %r89;
$L__BB2_173:
	add.s32 	%r90, %r1297, 84;
	setp.ge.s32 	%p424, %r90, %r263;
	setp.ge.s32 	%p425, %r2, %r90;
	or.pred  	%p426, %p424, %p425;
	ld.shared.u32 	%r609, [_ZZ12twoSumSharedILi256EEvPKiiiPiE4tile+336];
	setp.ne.s32 	%p427, %r609, %r6;
	or.pred  	%p428, %p426, %p427;
	@%p428 bra 	$L__BB2_175;
	atom.relaxed.global.cas.b32 	%r611, [%rd1], -1, %r2;
	atom.relaxed.global.cas.b32 	%r612, [%rd1+4], -1, %r90;
$L__BB2_175:
	add.s32 	%r91, %r1297, 85;
	setp.ge.s32 	%p429, %r91, %r263;
	setp.ge.s32 	%p430, %r2, %r91;
	or.pred  	%p431, %p429, %p430;
	ld.shared.u32 	%r613, [_ZZ12twoSumSharedILi256EEvPKiiiPiE4tile+340];
	setp.ne.s32 	%p432, %r613, %r6;
	or.pred  	%p433, %p431, %p432;
	@%p433 bra 	$L__BB2_177;
	atom.relaxed.global.cas.b32 	%r615, [%rd1], -1, %r2;
	atom.relaxed.global.cas.b32 	%r616, [%rd1+4], -1, %r91;
$L__BB2_177:
	add.s32 	%r92, %r1297, 86;
	setp.ge.s32 	%p434, %r92, %r263;
	setp.ge.s32 	%p435, %r2, %r92;
	or.pred  	%p436, %p434, %p435;
	ld.shared.u32 	%r617, [_ZZ12twoSumSharedILi256EEvPKiiiPiE4tile+344];
	setp.ne.s32 	%p437, %r617, %r6;
	or.pred  	%p438, %p436, %p437;
	@%p438 bra 	$L__BB2_179;
	atom.relaxed.global.cas.b32 	%r619, [%rd1], -1, %r2;
	atom.relaxed.global.cas.b32 	%r620, [%rd1+4], -1, %r92;
$L__BB2_179:
	add.s32 	%r93, %r1297, 87;
	setp.ge.s32 	%p439, %r93, %r263;
	setp.ge.s32 	%p440, %r2, %r93;
	or.pred  	%p441, %p439, %p440;
	ld.shared.u32 	%r621, [_ZZ12twoSumSharedILi256EEvPKiiiPiE4tile+348];
	setp.ne.s32 	%p442, %r621, %r6;
	or.pred  	%p443, %p441, %p442;
	@%p443 bra 	$L__BB2_181;
	atom.relaxed.global.cas.b32 	%r623, [%rd1], -1, %r2;
	atom.relaxed.global.cas.b32 	%r624, [%rd1+4], -1, %r93;
$L__BB2_181:
	add.s32 	%r94, %r1297, 88;
	setp.ge.s32 	%p444, %r94, %r263;
	setp.ge.s32 	%p445, %r2, %r94;
	or.pred  	%p446, %p444, %p445;
	ld.shared.u32 	%r625, [_ZZ12twoSumSharedILi256EEvPKiiiPiE4tile+352];
	setp.ne.s32 	%p447, %r625, %r6;
	or.pred  	%p448, %p446, %p447;
	@%p448 bra 	$L__BB2_183;
	atom.relaxed.global.cas.b32 	%r627, [%rd1], -1, %r2;
	atom.relaxed.global.cas.b32 	%r628, [%rd1+4], -1, %r94;
$L__BB2_183:
	add.s32 	%r95, %r1297, 89;
	setp.ge.s32 	%p449, %r95, %r263;
	setp.ge.s32 	%p450, %r2, %r95;
	or.pred  	%p451, %p449, %p450;
	ld.shared.u32 	%r629, [_ZZ12twoSumSharedILi256EEvPKiiiPiE4tile+356];
	setp.ne.s32 	%p452, %r629, %r6;
	or.pred  	%p453, %p451, %p452;
	@%p453 bra 	$L__BB2_185;
	atom.relaxed.global.cas.b32 	%r631, [%rd1], -1, %r2;
	atom.relaxed.global.cas.b32 	%r632, [%rd1+4], -1, %r95;
$L__BB2_185:
	add.s32 	%r96, %r1297, 90;
	setp.ge.s32 	%p454, %r96, %r263;
	setp.ge.s32 	%p455, %r2, %r96;
	or.pred  	%p456, %p454, %p455;
	ld.shared.u32 	%r633, [_ZZ12twoSumSharedILi256EEvPKiiiPiE4tile+360];
	setp.ne.s32 	%p457, %r633, %r6;
	or.pred  	%p458, %p456, %p457;
	@%p458 bra 	$L__BB2_187;
	atom.relaxed.global.cas.b32 	%r635, [%rd1], -1, %r2;
	atom.relaxed.global.cas.b32 	%r636, [%rd1+4], -1, %r96;
$L__BB2_187:
	add.s32 	%r97, %r1297, 91;
	setp.ge.s32 	%p459, %r97, %r263;
	setp.ge.s32 	%p460, %r2, %r97;
	or.pred  	%p461, %p459, %p460;
	ld.shared.u32 	%r637, [_ZZ12twoSumSharedILi256EEvPKiiiPiE4tile+364];
	setp.ne.s32 	%p462, %r637, %r6;
	or.pred  	%p463, %p461, %p462;
	@%p463 bra 	$L__BB2_189;
	atom.relaxed.global.cas.b32 	%r639, [%rd1], -1, %r2;
	atom.relaxed.global.cas.b32 	%r640, [%rd1+4], -1, %r97;
$L__BB2_189:
	add.s32 	%r98, %r1297, 92;
	setp.ge.s32 	%p464, %r98, %r263;
	setp.ge.s32 	%p465, %r2, %r98;
	or.pred  	%p466, %p464, %p465;
	ld.shared.u32 	%r641, [_ZZ12twoSumSharedILi256EEvPKiiiPiE4tile+368];
	setp.ne.s32 	%p467, %r641, %r6;
	or.pred  	%p468, %p466, %p467;
	@%p468 bra 	$L__BB2_191;
	atom.relaxed.global.cas.b32 	%r643, [%rd1], -1, %r2;
	atom.relaxed.global.cas.b32 	%r644, [%rd1+4], -1, %r98;
$L__BB2_191:
	add.s32 	%r99, %r1297, 93;
	setp.ge.s32 	%p469, %r99, %r263;
	setp.ge.s32 	%p470, %r2, %r99;
	or.pred  	%p471, %p469, %p470;
	ld.shared.u32 	%r645, [_ZZ12twoSumSharedILi256EEvPKiiiPiE4tile+372];
	setp.ne.s32 	%p472, %r645, %r6;
	or.pred  	%p473, %p471, %p472;
	@%p473 bra 	$L__BB2_193;
	atom.relaxed.global.cas.b32 	%r647, [%rd1], -1, %r2;
	atom.relaxed.global.cas.b32 	%r648, [%rd1+4], -1, %r99;
$L__BB2_193:
	add.s32 	%r100, %r1297, 94;
	setp.ge.s32 	%p474, %r100, %r263;
	setp.ge.s32 	%p475, %r2, %r100;
	or.pred  	%p476, %p474, %p475;
	ld.shared.u32 	%r649, [_ZZ12twoSumSharedILi256EEvPKiiiPiE4tile+376];
	setp.ne.s32 	%p477, %r649, %r6;
	or.pred  	%p478, %p476, %p477;
	@%p478 bra 	$L__BB2_195;
	atom.relaxed.global.cas.b32 	%r651, [%rd1], -1, %r2;
	atom.relaxed.global.cas.b32 	%r652, [%rd1+4], -1, %r100;
$L__BB2_195:
	add.s32 	%r101, %r1297, 95;
	setp.ge.s32 	%p479, %r101, %r263;
	setp.ge.s32 	%p480, %r2, %r101;
	or.pred  	%p481, %p479, %p480;
	ld.shared.u32 	%r653, [_ZZ12twoSumSharedILi256EEvPKiiiPiE4tile+380];
	setp.ne.s32 	%p482, %r653, %r6;
	or.pred  	%p483, %p481, %p482;
	@%p483 bra 	$L__BB2_197;
	atom.relaxed.global.cas.b32 	%r655, [%rd1], -1, %r2;
	atom.relaxed.global.cas.b32 	%r656, [%rd1+4], -1, %r101;
$L__BB2_197:
	add.s32 	%r102, %r1297, 96;
	setp.ge.s32 	%p484, %r102, %r263;
	setp.ge.s32 	%p485, %r2, %r102;
	or.pred  	%p486, %p484, %p485;
	ld.shared.u32 	%r657, [_ZZ12twoSumSharedILi256EEvPKiiiPiE4tile+384];
	setp.ne.s32 	%p487, %r657, %r6;
	or.pred  	%p488, %p486, %p487;
	@%p488 bra 	$L__BB2_199;
	atom.relaxed.global.cas.b32 	%r659, [%rd1], -1, %r2;
	atom.relaxed.global.cas.b32 	%r660, [%rd1+4], -1, %r102;
$L__BB2_199:
	add.s32 	%r103, %r1297, 97;
	setp.ge.s32 	%p489, %r103, %r263;
	setp.ge.s32 	%p490, %r2, %r103;
	or.pred  	%p491, %p489, %p490;
	ld.shared.u32 	%r661, [_ZZ12twoSumSharedILi256EEvPKiiiPiE4tile+388];
	setp.ne.s32 	%p492, %r661, %r6;
	or.pred  	%p493, %p491, %p492;
	@%p493 bra 	$L__BB2_201;
	atom.relaxed.global.cas.b32 	%r663, [%rd1], -1, %r2;
	atom.relaxed.global.cas.b32 	%r664, [%rd1+4], -1, %r103;
$L__BB2_201:
	add.s32 	%r104, %r1297, 98;
	setp.ge.s32 	%p494, %r104, %r263;
	setp.ge.s32 	%p495, %r2, %r104;
	or.pred  	%p496, %p494, %p495;
	ld.shared.u32 	%r665, [_ZZ12twoSumSharedILi256EEvPKiiiPiE4tile+392];
	setp.ne.s32 	%p497, %r665, %r6;
	or.pred  	%p498, %p496, %p497;
	@%p498 bra 	$L__BB2_203;
	atom.relaxed.global.cas.b32 	%r667, [%rd1], -1, %r2;
	atom.relaxed.global.cas.b32 	%r668, [%rd1+4], -1, %r104;
$L__BB2_203:
	add.s32 	%r105, %r1297, 99;
	setp.ge.s32 	%p499, %r105, %r263;
	setp.ge.s32 	%p500, %r2, %r105;
	or.pred  	%p501, %p499, %p500;
	ld.shared.u32 	%r669, [_ZZ12twoSumSharedILi256EEvPKiiiPiE4tile+396];
	setp.ne.s32 	%p502, %r669, %r6;
	or.pred  	%p503, %p501, %p502;
	@%p503 bra 	$L__BB2_205;
	atom.relaxed.global.cas.b32 	%r671, [%rd1], -1, %r2;
	atom.relaxed.global.cas.b32 	%r672, [%rd1+4], -1, %r105;
$L__BB2_205:
	add.s32 	%r106, %r1297, 100;
	setp.ge.s32 	%p504, %r106, %r263;
	setp.ge.s32 	%p505, %r2, %r106;
	or.pred  	%p506, %p504, %p505;
	ld.shared.u32 	%r673, [_ZZ12twoSumSharedILi256EEvPKiiiPiE4tile+400];
	setp.ne.s32 	%p507, %r673, %r6;
	or.pred  	%p508, %p506, %p507;
	@%p508 bra 	$L__BB2_207;
	atom.relaxed.global.cas.b32 	%r675, [%rd1], -1, %r2;
	atom.relaxed.global.cas.b32 	%r676, [%rd1+4], -1, %r106;
$L__BB2_207:
	add.s32 	%r107, %r1297, 101;
	setp.ge.s32 	%p509, %r107, %r263;
	setp.ge.s32 	%p510, %r2, %r107;
	or.pred  	%p511, %p509, %p510;
	ld.shared.u32 	%r677, [_ZZ12twoSumSharedILi256EEvPKiiiPiE4tile+404];
	setp.ne.s32 	%p512, %r677, %r6;
	or.pred  	%p513, %p511, %p512;
	@%p513 bra 	$L__BB2_209;
	atom.relaxed.global.cas.b32 	%r679, [%rd1], -1, %r2;
	atom.relaxed.global.cas.b32 	%r680, [%rd1+4], -1, %r107;
$L__BB2_209:
	add.s32 	%r108, %r1297, 102;
	setp.ge.s32 	%p514, %r108, %r263;
	setp.ge.s32 	%p515, %r2, %r108;
	or.pred  	%p516, %p514, %p515;
	ld.shared.u32 	%r681, [_ZZ12twoSumSharedILi256EEvPKiiiPiE4tile+408];
	setp.ne.s32 	%p517, %r681, %r6;
	or.pred  	%p518, %p516, %p517;
	@%p518 bra 	$L__BB2_211;
	atom.relaxed.global.cas.b32 	%r683, [%rd1], -1, %r2;
	atom.relaxed.global.cas.b32 	%r684, [%rd1+4], -1, %r108;
$L__BB2_211:
	add.s32 	%r109, %r1297, 103;
	setp.ge.s32 	%p519, %r109, %r263;
	setp.ge.s32 	%p520, %r2, %r109;
	or.pred  	%p521, %p519, %p520;
	ld.shared.u32 	%r685, [_ZZ12twoSumSharedILi256EEvPKiiiPiE4tile+412];
	setp.ne.s32 	%p522, %r685, %r6;
	or.pred  	%p523, %p521, %p522;
	@%p523 bra 	$L__BB2_213;
	atom.relaxed.global.cas.b32 	%r687, [%rd1], -1, %r2;
	atom.relaxed.global.cas.b32 	%r688, [%rd1+4], -1, %r109;
$L__BB2_213:
	add.s32 	%r110, %r1297, 104;
	setp.ge.s32 	%p524, %r110, %r263;
	setp.ge.s32 	%p525, %r2, %r110;
	or.pred  	%p526, %p524, %p525;
	ld.shared.u32 	%r689, [_ZZ12twoSumSharedILi256EEvPKiiiPiE4tile+416];
	setp.ne.s32 	%p527, %r689, %r6;
	or.pred  	%p528, %p526, %p527;
	@%p528 bra 	$L__BB2_215;
	atom.relaxed.global.cas.b32 	%r691, [%rd1], -1, %r2;
	atom.relaxed.global.cas.b32 	%r692, [%rd1+4], -1, %r110;
$L__BB2_215:
	add.s32 	%r111, %r1297, 105;
	setp.ge.s32 	%p529, %r111, %r263;
	setp.ge.s32 	%p530, %r2, %r111;
	or.pred  	%p531, %p529, %p530;
	ld.shared.u32 	%r693, [_ZZ12twoSumSharedILi256EEvPKiiiPiE4tile+420];
	setp.ne.s32 	%p532, %r693, %r6;
	or.pred  	%p533, %p531, %p532;
	@%p533 bra 	$L__BB2_217;
	atom.relaxed.global.cas.b32 	%r695, [%rd1], -1, %r2;
	atom.relaxed.global.cas.b32 	%r696, [%rd1+4], -1, %r111;
$L__BB2_217:
	add.s32 	%r112, %r1297, 106;
	setp.ge.s32 	%p534, %r112, %r263;
	setp.ge.s32 	%p535, %r2, %r112;
	or.pred  	%p536, %p534, %p535;
	ld.shared.u32 	%r697, [_ZZ12twoSumSharedILi256EEvPKiiiPiE4tile+424];
	setp.ne.s32 	%p537, %r697, %r6;
	or.pred  	%p538, %p536, %p537;
	@%p538 bra 	$L__BB2_219;
	atom.relaxed.global.cas.b32 	%r699, [%rd1], -1, %r2;
	atom.relaxed.global.cas.b32 	%r700, [%rd1+4], -1, %r112;
$L__BB2_219:
	add.s32 	%r113, %r1297, 107;
	setp.ge.s32 	%p539, %r113, %r263;
	setp.ge.s32 	%p540, %r2, %r113;
	or.pred  	%p541, %p539, %p540;
	ld.shared.u32 	%r701, [_ZZ12twoSumSharedILi256EEvPKiiiPiE4tile+428];
	setp.ne.s32 	%p542, %r701, %r6;
	or.pred  	%p543, %p541, %p542;
	@%p543 bra 	$L__BB2_221;
	atom.relaxed.global.cas.b32 	%r703, [%rd1], -1, %r2;
	atom.relaxed.global.cas.b32 	%r704, [%rd1+4], -1, %r113;
$L__BB2_221:
	add.s32 	%r114, %r1297, 108;
	setp.ge.s32 	%p544, %r114, %r263;
	setp.ge.s32 	%p545, %r2, %r114;
	or.pred  	%p546, %p544, %p545;
	ld.shared.u32 	%r705, [_ZZ12twoSumSharedILi256EEvPKiiiPiE4tile+432];
	setp.ne.s32 	%p547, %r705, %r6;
	or.pred  	%p548, %p546, %p547;
	@%p548 bra 	$L__BB2_223;
	atom.relaxed.global.cas.b32 	%r707, [%rd1], -1, %r2;
	atom.relaxed.global.cas.b32 	%r708, [%rd1+4], -1, %r114;
$L__BB2_223:
	add.s32 	%r115, %r1297, 109;
	setp.ge.s32 	%p549, %r115, %r263;
	setp.ge.s32 	%p550, %r2, %r115;
	or.pred  	%p551, %p549, %p550;
	ld.shared.u32 	%r709, [_ZZ12twoSumSharedILi256EEvPKiiiPiE4tile+436];
	setp.ne.s32 	%p552, %r709, %r6;
	or.pred  	%p553, %p551, %p552;
	@%p553 bra 	$L__BB2_225;
	atom.relaxed.global.cas.b32 	%r711, [%rd1], -1, %r2;
	atom.relaxed.global.cas.b32 	%r712, [%rd1+4], -1, %r115;
$L__BB2_225:
	add.s32 	%r116, %r1297, 110;
	setp.ge.s32 	%p554, %r116, %r263;
	setp.ge.s32 	%p555, %r2, %r116;
	or.pred  	%p556, %p554, %p555;
	ld.shared.u32 	%r713, [_ZZ12twoSumSharedILi256EEvPKiiiPiE4tile+440];
	setp.ne.s32 	%p557, %r713, %r6;
	or.pred  	%p558, %p556, %p557;
	@%p558 bra 	$L__BB2_227;
	atom.relaxed.global.cas.b32 	%r715, [%rd1], -1, %r2;
	atom.relaxed.global.cas.b32 	%r716, [%rd1+4], -1, %r116;
$L__BB2_227:
	add.s32 	%r117, %r1297, 111;
	setp.ge.s32 	%p559, %r117, %r263;
	setp.ge.s32 	%p560, %r2, %r117;
	or.pred  	%p561, %p559, %p560;
	ld.shared.u32 	%r717, [_ZZ12twoSumSharedILi256EEvPKiiiPiE4tile+444];
	setp.ne.s32 	%p562, %r717, %r6;
	or.pred  	%p563, %p561, %p562;
	@%p563 bra 	$L__BB2_229;
	atom.relaxed.global.cas.b32 	%r719, [%rd1], -1, %r2;
	atom.relaxed.global.cas.b32 	%r720, [%rd1+4], -1, %r117;
$L__BB2_229:
	add.s32 	%r118, %r1297, 112;
	setp.ge.s32 	%p564, %r118, %r263;
	setp.ge.s32 	%p565, %r2, %r118;
	or.pred  	%p566, %p564, %p565;
	ld.shared.u32 	%r721, [_ZZ12twoSumSharedILi256EEvPKiiiPiE4tile+448];
	setp.ne.s32 	%p567, %r721, %r6;
	or.pred  	%p568, %p566, %p567;
	@%p568 bra 	$L__BB2_231;
	atom.relaxed.global.cas.b32 	%r723, [%rd1], -1, %r2;
	atom.relaxed.global.cas.b32 	%r724, [%rd1+4], -1, %r118;
$L__BB2_231:
	add.s32 	%r119, %r1297, 113;
	setp.ge.s32 	%p569, %r119, %r263;
	setp.ge.s32 	%p570, %r2, %r119;
	or.pred  	%p571, %p569, %p570;
	ld.shared.u32 	%r725, [_ZZ12twoSumSharedILi256EEvPKiiiPiE4tile+452];
	setp.ne.s32 	%p572, %r725, %r6;
	or.pred  	%p573, %p571, %p572;
	@%p573 bra 	$L__BB2_233;
	atom.relaxed.global.cas.b32 	%r727, [%rd1], -1, %r2;
	atom.relaxed.global.cas.b32 	%r728, [%rd1+4], -1, %r119;
$L__BB2_233:
	add.s32 	%r120, %r1297, 114;
	setp.ge.s32 	%p574, %r120, %r263;
	setp.ge.s32 	%p575, %r2, %r120;
	or.pred  	%p576, %p574, %p575;
	ld.shared.u32 	%r729, [_ZZ12twoSumSharedILi256EEvPKiiiPiE4tile+456];
	setp.ne.s32 	%p577, %r729, %r6;
	or.pred  	%p578, %p576, %p577;
	@%p578 bra 	$L__BB2_235;
	atom.relaxed.global.cas.b32 	%r731, [%rd1], -1, %r2;
	atom.relaxed.global.cas.b32 	%r732, [%rd1+4], -1, %r120;
$L__BB2_235:
	add.s32 	%r121, %r1297, 115;
	setp.ge.s32 	%p579, %r121, %r263;
	setp.ge.s32 	%p580, %r2, %r121;
	or.pred  	%p581, %p579, %p580;
	ld.shared.u32 	%r733, [_ZZ12twoSumSharedILi256EEvPKiiiPiE4tile+460];
	setp.ne.s32 	%p582, %r733, %r6;
	or.pred  	%p583, %p581, %p582;
	@%p583 bra 	$L__BB2_237;
	atom.relaxed.global.cas.b32 	%r735, [%rd1], -1, %r2;
	atom.relaxed.global.cas.b32 	%r736, [%rd1+4], -1, %r121;
$L__BB2_237:
	add.s32 	%r122, %r1297, 116;
	setp.ge.s32 	%p584, %r122, %r263;
	setp.ge.s32 	%p585, %r2, %r122;
	or.pred  	%p586, %p584, %p585;
	ld.shared.u32 	%r737, [_ZZ12twoSumSharedILi256EEvPKiiiPiE4tile+464];
	setp.ne.s32 	%p587, %r737, %r6;
	or.pred  	%p588, %p586, %p587;
	@%p588 bra 	$L__BB2_239;
	atom.relaxed.global.cas.b32 	%r739, [%rd1], -1, %r2;
	atom.relaxed.global.cas.b32 	%r740, [%rd1+4], -1, %r122;
$L__BB2_239:
	add.s32 	%r123, %r1297, 117;
	setp.ge.s32 	%p589, %r123, %r263;
	setp.ge.s32 	%p590, %r2, %r123;
	or.pred  	%p591, %p589, %p590;
	ld.shared.u32 	%r741, [_ZZ12twoSumSharedILi256EEvPKiiiPiE4tile+468];
	setp.ne.s32 	%p592, %r741, %r6;
	or.pred  	%p593, %p591, %p592;
	@%p593 bra 	$L__BB2_241;
	atom.relaxed.global.cas.b32 	%r743, [%rd1], -1, %r2;
	atom.relaxed.global.cas.b32 	%r744, [%rd1+4], -1, %r123;
$L__BB2_241:
	add.s32 	%r124, %r1297, 118;
	setp.ge.s32 	%p594, %r124, %r263;
	setp.ge.s32 	%p595, %r2, %r124;
	or.pred  	%p596, %p594, %p595;
	ld.shared.u32 	%r745, [_ZZ12twoSumSharedILi256EEvPKiiiPiE4tile+472];
	setp.ne.s32 	%p597, %r745, %r6;
	or.pred  	%p598, %p596, %p597;
	@%p598 bra 	$L__BB2_243;
	atom.relaxed.global.cas.b32 	%r747, [%rd1], -1, %r2;
	atom.relaxed.global.cas.b32 	%r748, [%rd1+4], -1, %r124;
$L__BB2_243:
	add.s32 	%r125, %r1297, 119;
	setp.ge.s32 	%p599, %r125, %r263;
	setp.ge.s32 	%p600, %r2, %r125;
	or.pred  	%p601, %p599, %p600;
	ld.shared.u32 	%r749, [_ZZ12twoSumSharedILi256EEvPKiiiPiE4tile+476];
	setp.ne.s32 	%p602, %r749, %r6;
	or.pred  	%p603, %p601, %p602;
	@%p603 bra 	$L__BB2_245;
	atom.relaxed.global.cas.b32 	%r751, [%rd1], -1, %r2;
	atom.relaxed.global.cas.b32 	%r752, [%rd1+4], -1, %r125;
$L__BB2_245:
	add.s32 	%r126, %r1297, 120;
	setp.ge.s32 	%p604, %r126, %r263;
	setp.ge.s32 	%p605, %r2, %r126;
	or.pred  	%p606, %p604, %p605;
	ld.shared.u32 	%r753, [_ZZ12twoSumSharedILi256EEvPKiiiPiE4tile+480];
	setp.ne.s32 	%p607, %r753, %r6;
	or.pred  	%p608, %p606, %p607;
	@%p608 bra 	$L__BB2_247;
	atom.relaxed.global.cas.b32 	%r755, [%rd1], -1, %r2;
	atom.relaxed.global.cas.b32 	%r756, [%rd1+4], -1, %r126;
$L__BB2_247:
	add.s32 	%r127, %r1297, 121;
	setp.ge.s32 	%p609, %r127, %r263;
	setp.ge.s32 	%p610, %r2, %r127;
	or.pred  	%p611, %p609, %p610;
	ld.shared.u32 	%r757, [_ZZ12twoSumSharedILi256EEvPKiiiPiE4tile+484];
	setp.ne.s32 	%p612, %r757, %r6;
	or.pred  	%p613, %p611, %p612;
	@%p613 bra 	$L__BB2_249;
	atom.relaxed.global.cas.b32 	%r759, [%rd1], -1, %r2;
	atom.relaxed.global.cas.b32 	%r760, [%rd1+4], -1, %r127;
$L__BB2_249:
	add.s32 	%r128, %r1297, 122;
	setp.ge.s32 	%p614, %r128, %r263;
	setp.ge.s32 	%p615, %r2, %r128;
	or.pred  	%p616, %p614, %p615;
	ld.shared.u32 	%r761, [_ZZ12twoSumSharedILi256EEvPKiiiPiE4tile+488];
	setp.ne.s32 	%p617, %r761, %r6;
	or.pred  	%p618, %p616, %p617;
	@%p618 bra 	$L__BB2_251;
	atom.relaxed.global.cas.b32 	%r763, [%rd1], -1, %r2;
	atom.relaxed.global.cas.b32 	%r764, [%rd1+4], -1, %r128;
$L__BB2_251:
	add.s32 	%r129, %r1297, 123;
	setp.ge.s32 	%p619, %r129, %r263;
	setp.ge.s32 	%p620, %r2, %r129;
	or.pred  	%p621, %p619, %p620;
	ld.shared.u32 	%r765, [_ZZ12twoSumSharedILi256EEvPKiiiPiE4tile+492];
	setp.ne.s32 	%p622, %r765, %r6;
	or.pred  	%p623, %p621, %p622;
	@%p623 bra 	$L__BB2_253;
	atom.relaxed.global.cas.b32 	%r767, [%rd1], -1, %r2;
	atom.relaxed.global.cas.b32 	%r768, [%rd1+4], -1, %r129;
$L__BB2_253:
	add.s32 	%r130, %r1297, 124;
	setp.ge.s32 	%p624, %r130, %r263;
	setp.ge.s32 	%p625, %r2, %r130;
	or.pred  	%p626, %p624, %p625;
	ld.shared.u32 	%r769, [_ZZ12twoSumSharedILi256EEvPKiiiPiE4tile+496];
	setp.ne.s32 	%p627, %r769, %r6;
	or.pred  	%p628, %p626, %p627;
	@%p628 bra 	$L__BB2_255;
	atom.relaxed.global.cas.b32 	%r771, [%rd1], -1, %r2;
	atom.relaxed.global.cas.b32 	%r772, [%rd1+4], -1, %r130;
$L__BB2_255:
	add.s32 	%r131, %r1297, 125;
	setp.ge.s32 	%p629, %r131, %r263;
	setp.ge.s32 	%p630, %r2, %r131;
	or.pred  	%p631, %p629, %p630;
	ld.shared.u32 	%r773, [_ZZ12twoSumSharedILi256EEvPKiiiPiE4tile+500];
	setp.ne.s32 	%p632, %r773, %r6;
	or.pred  	%p633, %p631, %p632;
	@%p633 bra 	$L__BB2_257;
	atom.relaxed.global.cas.b32 	%r775, [%rd1], -1, %r2;
	atom.relaxed.global.cas.b32 	%r776, [%rd1+4], -1, %r131;
$L__BB2_257:
	add.s32 	%r132, %r1297, 126;
	setp.ge.s32 	%p634, %r132, %r263;
	setp.ge.s32 	%p635, %r2, %r132;
	or.pred  	%p636, %p634, %p635;
	ld.shared.u32 	%r777, [_ZZ12twoSumSharedILi256EEvPKiiiPiE4tile+504];
	setp.ne.s32 	%p637, %r777, %r6;
	or.pred  	%p638, %p636, %p637;
	@%p638 bra 	$L__BB2_259;
	atom.relaxed.global.cas.b32 	%r779, [%rd1], -1, %r2;
	atom.relaxed.global.cas.b32 	%r780, [%rd1+4], -1, %r132;
$L__BB2_259:
	add.s32 	%r133, %r1297, 127;
	setp.ge.s32 	%p639, %r133, %r263;
	setp.ge.s32 	%p640, %r2, %r133;
	or.pred  	%p641, %p639, %p640;
	ld.shared.u32 	%r781, [_ZZ12twoSumSharedILi256EEvPKiiiPiE4tile+508];
	setp.ne.s32 	%p642, %r781, %r6;
	or.pred  	%p643, %p641, %p642;
	@%p643 bra 	$L__BB2_261;
	atom.relaxed.global.cas.b32 	%r783, [%rd1], -1, %r2;
	atom.relaxed.global.cas.b32 	%r784, [%rd1+4], -1, %r133;
$L__BB2_261:
	add.s32 	%r134, %r1297, 128;
	setp.ge.s32 	%p644, %r134, %r263;
	setp.ge.s32 	%p645, %r2, %r134;
	or.pred  	%p646, %p644, %p645;
	ld.shared.u32 	%r785, [_ZZ12twoSumSharedILi256EEvPKiiiPiE4tile+512];
	setp.ne.s32 	%p647, %r785, %r6;
	or.pred  	%p648, %p646, %p647;
	@%p648 bra 	$L__BB2_263;
	atom.relaxed.global.cas.b32 	%r787, [%rd1], -1, %r2;
	atom.relaxed.global.cas.b32 	%r788, [%rd1+4], -1, %r134;
$L__BB2_263:
	add.s32 	%r135, %r1297, 129;
	setp.ge.s32 	%p649, %r135, %r263;
	setp.ge.s32 	%p650, %r2, %r135;
	or.pred  	%p651, %p649, %p650;
	ld.shared.u32 	%r789, [_ZZ12twoSumSharedILi256EEvPKiiiPiE4tile+516];
	setp.ne.s32 	%p652, %r789, %r6;
	or.pred  	%p653, %p651, %p652;
	@%p653 bra 	$L__BB2_265;
	atom.relaxed.global.cas.b32 	%r791, [%rd1], -1, %r2;
	atom.relaxed.global.cas.b32 	%r792, [%rd1+4], -1, %r135;
$L__BB2_265:
	add.s32 	%r136, %r1297, 130;
	setp.ge.s32 	%p654, %r136, %r263;
	setp.ge.s32 	%p655, %r2, %r136;
	or.pred  	%p656, %p654, %p655;
	ld.shared.u32 	%r793, [_ZZ12twoSumSharedILi256EEvPKiiiPiE4tile+520];
	setp.ne.s32 	%p657, %r793, %r6;
	or.pred  	%p658, %p656, %p657;
	@%p658 bra 	$L__BB2_267;
	atom.relaxed.global.cas.b32 	%r795, [%rd1], -1, %r2;
	atom.relaxed.global.cas.b32 	%r796, [%rd1+4], -1, %r136;
$L__BB2_267:
	add.s32 	%r137, %r1297, 131;
	setp.ge.s32 	%p659, %r137, %r263;
	setp.ge.s32 	%p660, %r2, %r137;
	or.pred  	%p661, %p659, %p660;
	ld.shared.u32 	%r797, [_ZZ12twoSumSharedILi256EEvPKiiiPiE4tile+524];
	setp.ne.s32 	%p662, %r797, %r6;
	or.pred  	%p663, %p661, %p662;
	@%p663 bra 	$L__BB2_269;
	atom.relaxed.global.cas.b32 	%r799, [%rd1], -1, %r2;
	atom.relaxed.global.cas.b32 	%r800, [%rd1+4], -1, %r137;
$L__BB2_269:
	add.s32 	%r138, %r1297, 132;
	setp.ge.s32 	%p664, %r138, %r263;
	setp.ge.s32 	%p665, %r2, %r138;
	or.pred  	%p666, %p664, %p665;
	ld.shared.u32 	%r801, [_ZZ12twoSumSharedILi256EEvPKiiiPiE4tile+528];
	setp.ne.s32 	%p667, %r801, %r6;
	or.pred  	%p668, %p666, %p667;
	@%p668 bra 	$L__BB2_271;
	atom.relaxed.global.cas.b32 	%r803, [%rd1], -1, %r2;
	atom.relaxed.global.cas.b32 	%r804, [%rd1+4], -1, %r138;
$L__BB2_271:
	add.s32 	%r139, %r1297, 133;
	setp.ge.s32 	%p669, %r139, %r263;
	setp.ge.s32 	%p670, %r2, %r139;
	or.pred  	%p671, %p669, %p670;
	ld.shared.u32 	%r805, [_ZZ12twoSumSharedILi256EEvPKiiiPiE4tile+532];
	setp.ne.s32 	%p672, %r805, %r6;
	or.pred  	%p673, %p671, %p672;
	@%p673 bra 	$L__BB2_273;
	atom.relaxed.global.cas.b32 	%r807, [%rd1], -1, %r2;
	atom.relaxed.global.cas.b32 	%r808, [%rd1+4], -1, %r139;
$L__BB2_273:
	add.s32 	%r140, %r1297, 134;
	setp.ge.s32 	%p674, %r140, %r263;
	setp.ge.s32 	%p675, %r2, %r140;
	or.pred  	%p676, %p674, %p675;
	ld.shared.u32 	%r809, [_ZZ12twoSumSharedILi256EEvPKiiiPiE4tile+536];
	setp.ne.s32 	%p677, %r809, %r6;
	or.pred  	%p678, %p676, %p677;
	@%p678 bra 	$L__BB2_275;
	atom.relaxed.global.cas.b32 	%r811, [%rd1], -1, %r2;
	atom.relaxed.global.cas.b32 	%r812, [%rd1+4], -1, %r140;
$L__BB2_275:
	add.s32 	%r141, %r1297, 135;
	setp.ge.s32 	%p679, %r141, %r263;
	setp.ge.s32 	%p680, %r2, %r141;
	or.pred  	%p681, %p679, %p680;
	ld.shared.u32 	%r813, [_ZZ12twoSumSharedILi256EEvPKiiiPiE4tile+540];
	setp.ne.s32 	%p682, %r813, %r6;
	or.pred  	%p683, %p681, %p682;
	@%p683 bra 	$L__BB2_277;
	atom.relaxed.global.cas.b32 	%r815, [%rd1], -1, %r2;
	atom.relaxed.global.cas.b32 	%r816, [%rd1+4], -1, %r141;
$L__BB2_277:
	add.s32 	%r142, %r1297, 136;
	setp.ge.s32 	%p684, %r142, %r263;
	setp.ge.s32 	%p685, %r2, %r142;
	or.pred  	%p686, %p684, %p685;
	ld.shared.u32 	%r817, [_ZZ12twoSumSharedILi256EEvPKiiiPiE4tile+544];
	setp.ne.s32 	%p687, %r817, %r6;
	or.pred  	%p688, %p686, %p687;
	@%p688 bra 	$L__BB2_279;
	atom.relaxed.global.cas.b32 	%r819, [%rd1], -1, %r2;
	atom.relaxed.global.cas.b32 	%r820, [%rd1+4], -1, %r142;
$L__BB2_279:
	add.s32 	%r143, %r1297, 137;
	setp.ge.s32 	%p689, %r143, %r263;
	setp.ge.s32 	%p690, %r2, %r143;
	or.pred  	%p691, %p689, %p690;
	ld.shared.u32 	%r821, [_ZZ12twoSumSharedILi256EEvPKiiiPiE4tile+548];
	setp.ne.s32 	%p692, %r821, %r6;
	or.pred  	%p693, %p691, %p692;
	@%p693 bra 	$L__BB2_281;
	atom.relaxed.global.cas.b32 	%r823, [%rd1], -1, %r2;
	atom.relaxed.global.cas.b32 	%r824, [%rd1+4], -1, %r143;
$L__BB2_281:
	add.s32 	%r144, %r1297, 138;
	setp.ge.s32 	%p694, %r144, %r263;
	setp.ge.s32 	%p695, %r2, %r144;
	or.pred  	%p696, %p694, %p695;
	ld.shared.u32 	%r825, [_ZZ12twoSumSharedILi256EEvPKiiiPiE4tile+552];
	setp.ne.s32 	%p697, %r825, %r6;
	or.pred  	%p698, %p696, %p697;
	@%p698 bra 	$L__BB2_283;
	atom.relaxed.global.cas.b32 	%r827, [%rd1], -1, %r2;
	atom.relaxed.global.cas.b32 	%r828, [%rd1+4], -1, %r144;
$L__BB2_283:
	add.s32 	%r145, %r1297, 139;
	setp.ge.s32 	%p699, %r145, %r263;
	setp.ge.s32 	%p700, %r2, %r145;
	or.pred  	%p701, %p699, %p700;
	ld.shared.u32 	%r829, [_ZZ12twoSumSharedILi256EEvPKiiiPiE4tile+556];
	setp.ne.s32 	%p702, %r829, %r6;
	or.pred  	%p703, %p701, %p702;
	@%p703 bra 	$L__BB2_285;
	atom.relaxed.global.cas.b32 	%r831, [%rd1], -1, %r2;
	atom.relaxed.global.cas.b32 	%r832, [%rd1+4], -1, %r145;
$L__BB2_285:
	add.s32 	%r146, %r1297, 140;
	setp.ge.s32 	%p704, %r146, %r263;
	setp.ge.s32 	%p705, %r2, %r146;
	or.pred  	%p706, %p704, %p705;
	ld.shared.u32 	%r833, [_ZZ12twoSumSharedILi256EEvPKiiiPiE4tile+560];
	setp.ne.s32 	%p707, %r833, %r6;
	or.pred  	%p708, %p706, %p707;
	@%p708 bra 	$L__BB2_287;
	atom.relaxed.global.cas.b32 	%r835, [%rd1], -1, %r2;
	atom.relaxed.global.cas.b32 	%r836, [%rd1+4], -1, %r146;
$L__BB2_287:
	add.s32 	%r147, %r1297, 141;
	setp.ge.s32 	%p709, %r147, %r263;
	setp.ge.s32 	%p710, %r2, %r147;
	or.pred  	%p711, %p709, %p710;
	ld.shared.u32 	%r837, [_ZZ12twoSumSharedILi256EEvPKiiiPiE4tile+564];
	setp.ne.s32 	%p712, %r837, %r6;
	or.pred  	%p713, %p711, %p712;
	@%p713 bra 	$L__BB2_289;
	atom.relaxed.global.cas.b32 	%r839, [%rd1], -1, %r2;
	atom.relaxed.global.cas.b32 	%r840, [%rd1+4], -1, %r147;
$L__BB2_289:
	add.s32 	%r148, %r1297, 142;
	setp.ge.s32 	%p714, %r148, %r263;
	setp.ge.s32 	%p715, %r2, %r148;
	or.pred  	%p716, %p714, %p715;
	ld.shared.u32 	%r841, [_ZZ12twoSumSharedILi256EEvPKiiiPiE4tile+568];
	setp.ne.s32 	%p717, %r841, %r6;
	or.pred  	%p718, %p716, %p717;
	@%p718 bra 	$L__BB2_291;
	atom.relaxed.global.cas.b32 	%r843, [%rd1], -1, %r2;
	atom.relaxed.global.cas.b32 	%r844, [%rd1+4], -1, %r148;
$L__BB2_291:
	add.s32 	%r149, %r1297, 143;
	setp.ge.s32 	%p719, %r149, %r263;
	setp.ge.s32 	%p720, %r2, %r149;
	or.pred  	%p721, %p719, %p720;
	ld.shared.u32 	%r845, [_ZZ12twoSumSharedILi256EEvPKiiiPiE4tile+572];
	setp.ne.s32 	%p722, %r845, %r6;
	or.pred  	%p723, %p721, %p722;
	@%p723 bra 	$L__BB2_293;
	atom.relaxed.global.cas.b32 	%r847, [%rd1], -1, %r2;
	atom.relaxed.global.cas.b32 	%r848, [%rd1+4], -1, %r149;
$L__BB2_293:
	add.s32 	%r150, %r1297, 144;
	setp.ge.s32 	%p724, %r150, %r263;
	setp.ge.s32 	%p725, %r2, %r150;
	or.pred  	%p726, %p724, %p725;
	ld.shared.u32 	%r849, [_ZZ12twoSumSharedILi256EEvPKiiiPiE4tile+576];
	setp.ne.s32 	%p727, %r849, %r6;
	or.pred  	%p728, %p726, %p727;
	@%p728 bra 	$L__BB2_295;
	atom.relaxed.global.cas.b32 	%r851, [%rd1], -1, %r2;
	atom.relaxed.global.cas.b32 	%r852, [%rd1+4], -1, %r150;
$L__BB2_295:
	add.s32 	%r151, %r1297, 145;
	setp.ge.s32 	%p729, %r151, %r263;
	setp.ge.s32 	%p730, %r2, %r151;
	or.pred  	%p731, %p729, %p730;
	ld.shared.u32 	%r853, [_ZZ12twoSumSharedILi256EEvPKiiiPiE4tile+580];
	setp.ne.s32 	%p732, %r853, %r6;
	or.pred  	%p733, %p731, %p732;
	@%p733 bra 	$L__BB2_297;
	atom.relaxed.global.cas.b32 	%r855, [%rd1], -1, %r2;
	atom.relaxed.global.cas.b32 	%r856, [%rd1+4], -1, %r151;
$L__BB2_297:
	add.s32 	%r152, %r1297, 146;
	setp.ge.s32 	%p734, %r152, %r263;
	setp.ge.s32 	%p735, %r2, %r152;
	or.pred  	%p736, %p734, %p735;
	ld.shared.u32 	%r857, [_ZZ12twoSumSharedILi256EEvPKiiiPiE4tile+584];
	setp.ne.s32 	%p737, %r857, %r6;
	or.pred  	%p738, %p736, %p737;
	@%p738 bra 	$L__BB2_299;
	atom.relaxed.global.cas.b32 	%r859, [%rd1], -1, %r2;
	atom.relaxed.global.cas.b32 	%r860, [%rd1+4], -1, %r152;
$L__BB2_299:
	add.s32 	%r153, %r1297, 147;
	setp.ge.s32 	%p739, %r153, %r263;
	setp.ge.s32 	%p740, %r2, %r153;
	or.pred  	%p741, %p739, %p740;
	ld.shared.u32 	%r861, [_ZZ12twoSumSharedILi256EEvPKiiiPiE4tile+588];
	setp.ne.s32 	%p742, %r861, %r6;
	or.pred  	%p743, %p741, %p742;
	@%p743 bra 	$L__BB2_301;
	atom.relaxed.global.cas.b32 	%r863, [%rd1], -1, %r2;
	atom.relaxed.global.cas.b32 	%r864, [%rd1+4], -1, %r153;
$L__BB2_301:
	add.s32 	%r154, %r1297, 148;
	setp.ge.s32 	%p744, %r154, %r263;
	setp.ge.s32 	%p745, %r2, %r154;
	or.pred  	%p746, %p744, %p745;
	ld.shared.u32 	%r865, [_ZZ12twoSumSharedILi256EEvPKiiiPiE4tile+592];
	setp.ne.s32 	%p747, %r865, %r6;
	or.pred  	%p748, %p746, %p747;
	@%p748 bra 	$L__BB2_303;
	atom.relaxed.global.cas.b32 	%r867, [%rd1], -1, %r2;
	atom.relaxed.global.cas.b32 	%r868, [%rd1+4], -1, %r154;
$L__BB2_303:
	add.s32 	%r155, %r1297, 149;
	setp.ge.s32 	%p749, %r155, %r263;
	setp.ge.s32 	%p750, %r2, %r155;
	or.pred  	%p751, %p749, %p750;
	ld.shared.u32 	%r869, [_ZZ12twoSumSharedILi256EEvPKiiiPiE4tile+596];
	setp.ne.s32 	%p752, %r869, %r6;
	or.pred  	%p753, %p751, %p752;
	@%p753 bra 	$L__BB2_305;
	atom.relaxed.global.cas.b32 	%r871, [%rd1], -1, %r2;
	atom.relaxed.global.cas.b32 	%r872, [%rd1+4], -1, %r155;
$L__BB2_305:
	add.s32 	%r156, %r1297, 150;
	setp.ge.s32 	%p754, %r156, %r263;
	setp.ge.s32 	%p755, %r2, %r156;
	or.pred  	%p756, %p754, %p755;
	ld.shared.u32 	%r873, [_ZZ12twoSumSharedILi256EEvPKiiiPiE4tile+600];
	setp.ne.s32 	%p757, %r873, %r6;
	or.pred  	%p758, %p756, %p757;
	@%p758 bra 	$L__BB2_307;
	atom.relaxed.global.cas.b32 	%r875, [%rd1], -1, %r2;
	atom.relaxed.global.cas.b32 	%r876, [%rd1+4], -1, %r156;
$L__BB2_307:
	add.s32 	%r157, %r1297, 151;
	setp.ge.s32 	%p759, %r157, %r263;
	setp.ge.s32 	%p760, %r2, %r157;
	or.pred  	%p761, %p759, %p760;
	ld.shared.u32 	%r877, [_ZZ12twoSumSharedILi256EEvPKiiiPiE4tile+604];
	setp.ne.s32 	%p762, %r877, %r6;
	or.pred  	%p763, %p761, %p762;
	@%p763 bra 	$L__BB2_309;
	atom.relaxed.global.cas.b32 	%r879, [%rd1], -1, %r2;
	atom.relaxed.global.cas.b32 	%r880, [%rd1+4], -1, %r157;
$L__BB2_309:
	add.s32 	%r158, %r1297, 152;
	setp.ge.s32 	%p764, %r158, %r263;
	setp.ge.s32 	%p765, %r2, %r158;
	or.pred  	%p766, %p764, %p765;
	ld.shared.u32 	%r881, [_ZZ12twoSumSharedILi256EEvPKiiiPiE4tile+608];
	setp.ne.s32 	%p767, %r881, %r6;
	or.pred  	%p768, %p766, %p767;
	@%p768 bra 	$L__BB2_311;
	atom.relaxed.global.cas.b32 	%r883, [%rd1], -1, %r2;
	atom.relaxed.global.cas.b32 	%r884, [%rd1+4], -1, %r158;
$L__BB2_311:
	add.s32 	%r159, %r1297, 153;
	setp.ge.s32 	%p769, %r159, %r263;
	setp.ge.s32 	%p770, %r2, %r159;
	or.pred  	%p771, %p769, %p770;
	ld.shared.u32 	%r885, [_ZZ12twoSumSharedILi256EEvPKiiiPiE4tile+612];
	setp.ne.s32 	%p772, %r885, %r6;
	or.pred  	%p773, %p771, %p772;
	@%p773 bra 	$L__BB2_313;
	atom.relaxed.global.cas.b32 	%r887, [%rd1], -1, %r2;
	atom.relaxed.global.cas.b32 	%r888, [%rd1+4], -1, %r159;
$L__BB2_313:
	add.s32 	%r160, %r1297, 154;
	setp.ge.s32 	%p774, %r160, %r263;
	setp.ge.s32 	%p775, %r2, %r160;
	or.pred  	%p776, %p774, %p775;
	ld.shared.u32 	%r889, [_ZZ12twoSumSharedILi256EEvPKiiiPiE4tile+616];
	setp.ne.s32 	%p777, %r889, %r6;
	or.pred  	%p778, %p776, %p777;
	@%p778 bra 	$L__BB2_315;
	atom.relaxed.global.cas.b32 	%r891, [%rd1], -1, %r2;
	atom.relaxed.global.cas.b32 	%r892, [%rd1+4], -1, %r160;
$L__BB2_315:
	add.s32 	%r161, %r1297, 155;
	setp.ge.s32 	%p779, %r161, %r263;
	setp.ge.s32 	%p780, %r2, %r161;
	or.pred  	%p781, %p779, %p780;
	ld.shared.u32 	%r893, [_ZZ12twoSumSharedILi256EEvPKiiiPiE4tile+620];
	setp.ne.s32 	%p782, %r893, %r6;
	or.pred  	%p783, %p781, %p782;
	@%p783 bra 	$L__BB2_317;
	atom.relaxed.global.cas.b32 	%r895, [%rd1], -1, %r2;
	atom.relaxed.global.cas.b32 	%r896, [%rd1+4], -1, %r161;
$L__BB2_317:
	add.s32 	%r162, %r1297, 156;
	setp.ge.s32 	%p784, %r162, %r263;
	setp.ge.s32 	%p785, %r2, %r162;
	or.pred  	%p786, %p784, %p785;
	ld.shared.u32 	%r897, [_ZZ12twoSumSharedILi256EEvPKiiiPiE4tile+624];
	setp.ne.s32 	%p787, %r897, %r6;
	or.pred  	%p788, %p786, %p787;
	@%p788 bra 	$L__BB2_319;
	atom.relaxed.global.cas.b32 	%r899, [%rd1], -1, %r2;
	atom.relaxed.global.cas.b32 	%r900, [%rd1+4], -1, %r162;
$L__BB2_319:
	add.s32 	%r163, %r1297, 157;
	setp.ge.s32 	%p789, %r163, %r263;
	setp.ge.s32 	%p790, %r2, %r163;
	or.pred  	%p791, %p789, %p790;
	ld.shared.u32 	%r901, [_ZZ12twoSumSharedILi256EEvPKiiiPiE4tile+628];
	setp.ne.s32 	%p792, %r901, %r6;
	or.pred  	%p793, %p791, %p792;
	@%p793 bra 	$L__BB2_321;
	atom.relaxed.global.cas.b32 	%r903, [%rd1], -1, %r2;
	atom.relaxed.global.cas.b32 	%r904, [%rd1+4], -1, %r163;
$L__BB2_321:
	add.s32 	%r164, %r1297, 158;
	setp.ge.s32 	%p794, %r164, %r263;
	setp.ge.s32 	%p795, %r2, %r164;
	or.pred  	%p796, %p794, %p795;
	ld.shared.u32 	%r905, [_ZZ12twoSumSharedILi256EEvPKiiiPiE4tile+632];
	setp.ne.s32 	%p797, %r905, %r6;
	or.pred  	%p798, %p796, %p797;
	@%p798 bra 	$L__BB2_323;
	atom.relaxed.global.cas.b32 	%r907, [%rd1], -1, %r2;
	atom.relaxed.global.cas.b32 	%r908, [%rd1+4], -1, %r164;
$L__BB2_323:
	add.s32 	%r165, %r1297, 159;
	setp.ge.s32 	%p799, %r165, %r263;
	setp.ge.s32 	%p800, %r2, %r165;
	or.pred  	%p801, %p799, %p800;
	ld.shared.u32 	%r909, [_ZZ12twoSumSharedILi256EEvPKiiiPiE4tile+636];
	setp.ne.s32 	%p802, %r909, %r6;
	or.pred  	%p803, %p801, %p802;
	@%p803 bra 	$L__BB2_325;
	atom.relaxed.global.cas.b32 	%r911, [%rd1], -1, %r2;
	atom.relaxed.global.cas.b32 	%r912, [%rd1+4], -1, %r165;
$L__BB2_325:
	add.s32 	%r166, %r1297, 160;
	setp.ge.s32 	%p804, %r166, %r263;
	setp.ge.s32 	%p805, %r2, %r166;
	or.pred  	%p806, %p804, %p805;
	ld.shared.u32 	%r913, [_ZZ12twoSumSharedILi256EEvPKiiiPiE4tile+640];
	setp.ne.s32 	%p807, %r913, %r6;
	or.pred  	%p808, %p806, %p807;
	@%p808 bra 	$L__BB2_327;
	atom.relaxed.global.cas.b32 	%r915, [%rd1], -1, %r2;
	atom.relaxed.global.cas.b32 	%r916, [%rd1+4], -1, %r166;
$L__BB2_327:
	add.s32 	%r167, %r1297, 161;
	setp.ge.s32 	%p809, %r167, %r263;
	setp.ge.s32 	%p810, %r2, %r167;
	or.pred  	%p811, %p809, %p810;
	ld.shared.u32 	%r917, [_ZZ12twoSumSharedILi256EEvPKiiiPiE4tile+644];
	setp.ne.s32 	%p812, %r917, %r6;
	or.pred  	%p813, %p811, %p812;
	@%p813 bra 	$L__BB2_329;
	atom.relaxed.global.cas.b32 	%r919, [%rd1], -1, %r2;
	atom.relaxed.global.cas.b32 	%r920, [%rd1+4], -1, %r167;
$L__BB2_329:
	add.s32 	%r168, %r1297, 162;
	setp.ge.s32 	%p814, %r168, %r263;
	setp.ge.s32 	%p815, %r2, %r168;
	or.pred  	%p816, %p814, %p815;
	ld.shared.u32 	%r921, [_ZZ12twoSumSharedILi256EEvPKiiiPiE4tile+648];
	setp.ne.s32 	%p817, %r921, %r6;
	or.pred  	%p818, %p816, %p817;
	@%p818 bra 	$L__BB2_331;
	atom.relaxed.global.cas.b32 	%r923, [%rd1], -1, %r2;
	atom.relaxed.global.cas.b32 	%r924, [%rd1+4], -1, %r168;
$L__BB2_331:
	add.s32 	%r169, %r1297, 163;
	setp.ge.s32 	%p819, %r169, %r263;
	setp.ge.s32 	%p820, %r2, %r169;
	or.pred  	%p821, %p819, %p820;
	ld.shared.u32 	%r925, [_ZZ12twoSumSharedILi256EEvPKiiiPiE4tile+652];
	setp.ne.s32 	%p822, %r925, %r6;
	or.pred  	%p823, %p821, %p822;
	@%p823 bra 	$L__BB2_333;
	atom.relaxed.global.cas.b32 	%r927, [%rd1], -1, %r2;
	atom.relaxed.global.cas.b32 	%r928, [%rd1+4], -1, %r169;
$L__BB2_333:
	add.s32 	%r170, %r1297, 164;
	setp.ge.s32 	%p824, %r170, %r263;
	setp.ge.s32 	%p825, %r2, %r170;
	or.pred  	%p826, %p824, %p825;
	ld.shared.u32 	%r929, [_ZZ12twoSumSharedILi256EEvPKiiiPiE4tile+656];
	setp.ne.s32 	%p827, %r929, %r6;
	or.pred  	%p828, %p826, %p827;
	@%p828 bra 	$L__BB2_335;
	atom.relaxed.global.cas.b32 	%r931, [%rd1], -1, %r2;
	atom.relaxed.global.cas.b32 	%r932, [%rd1+4], -1, %r170;
$L__BB2_335:
	add.s32 	%r171, %r1297, 165;
	setp.ge.s32 	%p829, %r171, %r263;
	setp.ge.s32 	%p830, %r2, %r171;
	or.pred  	%p831, %p829, %p830;
	ld.shared.u32 	%r933, [_ZZ12twoSumSharedILi256EEvPKiiiPiE4tile+660];
	setp.ne.s32 	%p832, %r933, %r6;
	or.pred  	%p833, %p831, %p832;
	@%p833 bra 	$L__BB2_337;
	atom.relaxed.global.cas.b32 	%r935, [%rd1], -1, %r2;
	atom.relaxed.global.cas.b32 	%r936, [%rd1+4], -1, %r171;
$L__BB2_337:
	add.s32 	%r172, %r1297, 166;
	setp.ge.s32 	%p834, %r172, %r263;
	setp.ge.s32 	%p835, %r2, %r172;
	or.pred  	%p836, %p834, %p835;
	ld.shared.u32 	%r937, [_ZZ12twoSumSharedILi256EEvPKiiiPiE4tile+664];
	setp.ne.s32 	%p837, %r937, %r6;
	or.pred  	%p838, %p836, %p837;
	@%p838 bra 	$L__BB2_339;
	atom.relaxed.global.cas.b32 	%r939, [%rd1], -1, %r2;
	atom.relaxed.global.cas.b32 	%r940, [%rd1+4], -1, %r172;
$L__BB2_339:
	add.s32 	%r173, %r1297, 167;
	setp.ge.s32 	%p839, %r173, %r263;
	setp.ge.s32 	%p840, %r2, %r173;
	or.pred  	%p841, %p839, %p840;
	ld.shared.u32 	%r941, [_ZZ12twoSumSharedILi256EEvPKiiiPiE4tile+668];
	setp.ne.s32 	%p842, %r941, %r6;
	or.pred  	%p843, %p841, %p842;
	@%p843 bra 	$L__BB2_341;
	atom.relaxed.global.cas.b32 	%r943, [%rd1], -1, %r2;
	atom.relaxed.global.cas.b32 	%r944, [%rd1+4], -1, %r173;
$L__BB2_341:
	add.s32 	%r174, %r1297, 168;
	setp.ge.s32 	%p844, %r174, %r263;
	setp.ge.s32 	%p845, %r2, %r174;
	or.pred  	%p846, %p844, %p845;
	ld.shared.u32 	%r945, [_ZZ12twoSumSharedILi256EEvPKiiiPiE4tile+672];
	setp.ne.s32 	%p847, %r945, %r6;
	or.pred  	%p848, %p846, %p847;
	@%p848 bra 	$L__BB2_343;
	atom.relaxed.global.cas.b32 	%r947, [%rd1], -1, %r2;
	atom.relaxed.global.cas.b32 	%r948, [%rd1+4], -1, %r174;
$L__BB2_343:
	add.s32 	%r175, %r1297, 169;
	setp.ge.s32 	%p849, %r175, %r263;
	setp.ge.s32 	%p850, %r2, %r175;
	or.pred  	%p851, %p849, %p850;
	ld.shared.u32 	%r949, [_ZZ12twoSumSharedILi256EEvPKiiiPiE4tile+676];
	setp.ne.s32 	%p852, %r949, %r6;
	or.pred  	%p853, %p851, %p852;
	@%p853 bra 	$L__BB2_345;
	atom.relaxed.global.cas.b32 	%r951, [%rd1], -1, %r2;
	atom.relaxed.global.cas.b32 	%r952, [%rd1+4], -1, %r175;
$L__BB2_345:
	add.s32 	%r176, %r1297, 170;
	setp.ge.s32 	%p854, %r176, %r263;
	setp.ge.s32 	%p855, %r2, %r176;
	or.pred  	%p856, %p854, %p855;
	ld.shared.u32 	%r953, [_ZZ12twoSumSharedILi256EEvPKiiiPiE4tile+680];
	setp.ne.s32 	%p857, %r953, %r6;
	or.pred  	%p858, %p856, %p857;
	@%p858 bra 	$L__BB2_347;
	atom.relaxed.global.cas.b32 	%r955, [%rd1], -1, %r2;
	atom.relaxed.global.cas.b32 	%r956, [%rd1+4], -1, %r176;
$L__BB2_347:
	add.s32 	%r177, %r1297, 171;
	setp.ge.s32 	%p859, %r177, %r263;
	setp.ge.s32 	%p860, %r2, %r177;
	or.pred  	%p861, %p859, %p860;
	ld.shared.u32 	%r957, [_ZZ12twoSumSharedILi256EEvPKiiiPiE4tile+684];
	setp.ne.s32 	%p862, %r957, %r6;
	or.pred  	%p863, %p861, %p862;
	@%p863 bra 	$L__BB2_349;
	atom.relaxed.global.cas.b32 	%r959, [%rd1], -1, %r2;
	atom.relaxed.global.cas.b32 	%r960, [%rd1+4], -1, %r177;
$L__BB2_349:
	add.s32 	%r178, %r1297, 172;
	setp.ge.s32 	%p864, %r178, %r263;
	setp.ge.s32 	%p865, %r2, %r178;
	or.pred  	%p866, %p864, %p865;
	ld.shared.u32 	%r961, [_ZZ12twoSumSharedILi256EEvPKiiiPiE4tile+688];
	setp.ne.s32 	%p867, %r961, %r6;
	or.pred  	%p868, %p866, %p867;
	@%p868 bra 	$L__BB2_351;
	atom.relaxed.global.cas.b32 	%r963, [%rd1], -1, %r2;
	atom.relaxed.global.cas.b32 	%r964, [%rd1+4], -1, %r178;
$L__BB2_351:
	add.s32 	%r179, %r1297, 173;
	setp.ge.s32 	%p869, %r179, %r263;
	setp.ge.s32 	%p870, %r2, %r179;
	or.pred  	%p871, %p869, %p870;
	ld.shared.u32 	%r965, [_ZZ12twoSumSharedILi256EEvPKiiiPiE4tile+692];
	setp.ne.s32 	%p872, %r965, %r6;
	or.pred  	%p873, %p871, %p872;
	@%p873 bra 	$L__BB2_353;
	atom.relaxed.global.cas.b32 	%r967, [%rd1], -1, %r2;
	atom.relaxed.global.cas.b32 	%r968, [%rd1+4], -1, %r179;
$L__BB2_353:
	add.s32 	%r180, %r1297, 174;
	setp.ge.s32 	%p874, %r180, %r263;
	setp.ge.s32 	%p875, %r2, %r180;
	or.pred  	%p876, %p874, %p875;
	ld.shared.u32 	%r969, [_ZZ12twoSumSharedILi256EEvPKiiiPiE4tile+696];
	setp.ne.s32 	%p877, %r969, %r6;
	or.pred  	%p878, %p876, %p877;
	@%p878 bra 	$L__BB2_355;
	atom.relaxed.global.cas.b32 	%r971, [%rd1], -1, %r2;
	atom.relaxed.global.cas.b32 	%r972, [%rd1+4], -1, %r180;
$L__BB2_355:
	add.s32 	%r181, %r1297, 175;
	setp.ge.s32 	%p879, %r181, %r263;
	setp.ge.s32 	%p880, %r2, %r181;
	or.pred  	%p881, %p879, %p880;
	ld.shared.u32 	%r973, [_ZZ12twoSumSharedILi256EEvPKiiiPiE4tile+700];
	setp.ne.s32 	%p882, %r973, %r6;
	or.pred  	%p883, %p881, %p882;
	@%p883 bra 	$L__BB2_357;
	atom.relaxed.global.cas.b32 	%r975, [%rd1], -1, %r2;
	atom.relaxed.global.cas.b32 	%r976, [%rd1+4], -1, %r181;
$L__BB2_357:
	add.s32 	%r182, %r1297, 176;
	setp.ge.s32 	%p884, %r182, %r263;
	setp.ge.s32 	%p885, %r2, %r182;
	or.pred  	%p886, %p884, %p885;
	ld.shared.u32 	%r977, [_ZZ12twoSumSharedILi256EEvPKiiiPiE4tile+704];
	setp.ne.s32 	%p887, %r977, %r6;
	or.pred  	%p888, %p886, %p887;
	@%p888 bra 	$L__BB2_359;
	atom.relaxed.global.cas.b32 	%r979, [%rd1], -1, %r2;
	atom.relaxed.global.cas.b32 	%r980, [%rd1+4], -1, %r182;
$L__BB2_359:
	add.s32 	%r183, %r1297, 177;
	setp.ge.s32 	%p889, %r183, %r263;
	setp.ge.s32 	%p890, %r2, %r183;
	or.pred  	%p891, %p889, %p890;
	ld.shared.u32 	%r981, [_ZZ12twoSumSharedILi256EEvPKiiiPiE4tile+708];
	setp.ne.s32 	%p892, %r981, %r6;
	or.pred  	%p893, %p891, %p892;
	@%p893 bra 	$L__BB2_361;
	atom.relaxed.global.cas.b32 	%r983, [%rd1], -1, %r2;
	atom.relaxed.global.cas.b32 	%r984, [%rd1+4], -1, %r183;
$L__BB2_361:
	add.s32 	%r184, %r1297, 178;
	setp.ge.s32 	%p894, %r184, %r263;
	setp.ge.s32 	%p895, %r2, %r184;
	or.pred  	%p896, %p894, %p895;
	ld.shared.u32 	%r985, [_ZZ12twoSumSharedILi256EEvPKiiiPiE4tile+712];
	setp.ne.s32 	%p897, %r985, %r6;
	or.pred  	%p898, %p896, %p897;
	@%p898 bra 	$L__BB2_363;
	atom.relaxed.global.cas.b32 	%r987, [%rd1], -1, %r2;
	atom.relaxed.global.cas.b32 	%r988, [%rd1+4], -1, %r184;
$L__BB2_363:
	add.s32 	%r185, %r1297, 179;
	setp.ge.s32 	%p899, %r185, %r263;
	setp.ge.s32 	%p900, %r2, %r185;
	or.pred  	%p901, %p899, %p900;
	ld.shared.u32 	%r989, [_ZZ12twoSumSharedILi256EEvPKiiiPiE4tile+716];
	setp.ne.s32 	%p902, %r989, %r6;
	or.pred  	%p903, %p901, %p902;
	@%p903 bra 	$L__BB2_365;
	atom.relaxed.global.cas.b32 	%r991, [%rd1], -1, %r2;
	atom.relaxed.global.cas.b32 	%r992, [%rd1+4], -1, %r185;
$L__BB2_365:
	add.s32 	%r186, %r1297, 180;
	setp.ge.s32 	%p904, %r186, %r263;
	setp.ge.s32 	%p905, %r2, %r186;
	or.pred  	%p906, %p904, %p905;
	ld.shared.u32 	%r993, [_ZZ12twoSumSharedILi256EEvPKiiiPiE4tile+720];
	setp.ne.s32 	%p907, %r993, %r6;
	or.pred  	%p908, %p906, %p907;
	@%p908 bra 	$L__BB2_367;
	atom.relaxed.global.cas.b32 	%r995, [%rd1], -1, %r2;
	atom.relaxed.global.cas.b32 	%r996, [%rd1+4], -1, %r186;
$L__BB2_367:
	add.s32 	%r187, %r1297, 181;
	setp.ge.s32 	%p909, %r187, %r263;
	setp.ge.s32 	%p910, %r2, %r187;
	or.pred  	%p911, %p909, %p910;
	ld.shared.u32 	%r997, [_ZZ12twoSumSharedILi256EEvPKiiiPiE4tile+724];
	setp.ne.s32 	%p912, %r997, %r6;
	or.pred  	%p913, %p911, %p912;
	@%p913 bra 	$L__BB2_369;
	atom.relaxed.global.cas.b32 	%r999, [%rd1], -1, %r2;
	atom.relaxed.global.cas.b32 	%r1000, [%rd1+4], -1, %r187;
$L__BB2_369:
	add.s32 	%r188, %r1297, 182;
	setp.ge.s32 	%p914, %r188, %r263;
	setp.ge.s32 	%p915, %r2, %r188;
	or.pred  	%p916, %p914, %p915;
	ld.shared.u32 	%r1001, [_ZZ12twoSumSharedILi256EEvPKiiiPiE4tile+728];
	setp.ne.s32 	%p917, %r1001, %r6;
	or.pred  	%p918, %p916, %p917;
	@%p918 bra 	$L__BB2_371;
	atom.relaxed.global.cas.b32 	%r1003, [%rd1], -1, %r2;
	atom.relaxed.global.cas.b32 	%r1004, [%rd1+4], -1, %r188;
$L__BB2_371:
	add.s32 	%r189, %r1297, 183;
	setp.ge.s32 	%p919, %r189, %r263;
	setp.ge.s32 	%p920, %r2, %r189;
	or.pred  	%p921, %p919, %p920;
	ld.shared.u32 	%r1005, [_ZZ12twoSumSharedILi256EEvPKiiiPiE4tile+732];
	setp.ne.s32 	%p922, %r1005, %r6;
	or.pred  	%p923, %p921, %p922;
	@%p923 bra 	$L__BB2_373;
	atom.relaxed.global.cas.b32 	%r1007, [%rd1], -1, %r2;
	atom.relaxed.global.cas.b32 	%r1008, [%rd1+4], -1, %r189;
$L__BB2_373:
	add.s32 	%r190, %r1297, 184;
	setp.ge.s32 	%p924, %r190, %r263;
	setp.ge.s32 	%p925, %r2, %r190;
	or.pred  	%p926, %p924, %p925;
	ld.shared.u32 	%r1009, [_ZZ12twoSumSharedILi256EEvPKiiiPiE4tile+736];
	setp.ne.s32 	%p927, %r1009, %r6;
	or.pred  	%p928, %p926, %p927;
	@%p928 bra 	$L__BB2_375;
	atom.relaxed.global.cas.b32 	%r1011, [%rd1], -1, %r2;
	atom.relaxed.global.cas.b32 	%r1012, [%rd1+4], -1, %r190;
$L__BB2_375:
	add.s32 	%r191, %r1297, 185;
	setp.ge.s32 	%p929, %r191, %r263;
	setp.ge.s32 	%p930, %r2, %r191;
	or.pred  	%p931, %p929, %p930;
	ld.shared.u32 	%r1013, [_ZZ12twoSumSharedILi256EEvPKiiiPiE4tile+740];
	setp.ne.s32 	%p932, %r1013, %r6;
	or.pred  	%p933, %p931, %p932;
	@%p933 bra 	$L__BB2_377;
	atom.relaxed.global.cas.b32 	%r1015, [%rd1], -1, %r2;
	atom.relaxed.global.cas.b32 	%r1016, [%rd1+4], -1, %r191;
$L__BB2_377:
	add.s32 	%r192, %r1297, 186;
	setp.ge.s32 	%p934, %r192, %r263;
	setp.ge.s32 	%p935, %r2, %r192;
	or.pred  	%p936, %p934, %p935;
	ld.shared.u32 	%r1017, [_ZZ12twoSumSharedILi256EEvPKiiiPiE4tile+744];
	setp.ne.s32 	%p937, %r1017, %r6;
	or.pred  	%p938, %p936, %p937;
	@%p938 bra 	$L__BB2_379;
	atom.relaxed.global.cas.b32 	%r1019, [%rd1], -1, %r2;
	atom.relaxed.global.cas.b32 	%r1020, [%rd1+4], -1, %r192;
$L__BB2_379:
	add.s32 	%r193, %r1297, 187;
	setp.ge.s32 	%p939, %r193, %r263;
	setp.ge.s32 	%p940, %r2, %r193;
	or.pred  	%p941, %p939, %p940;
	ld.shared.u32 	%r1021, [_ZZ12twoSumSharedILi256EEvPKiiiPiE4tile+748];
	setp.ne.s32 	%p942, %r1021, %r6;
	or.pred  	%p943, %p941, %p942;
	@%p943 bra 	$L__BB2_381;
	atom.relaxed.global.cas.b32 	%r1023, [%rd1], -1, %r2;
	atom.relaxed.global.cas.b32 	%r1024, [%rd1+4], -1, %r193;
$L__BB2_381:
	add.s32 	%r194, %r1297, 188;
	setp.ge.s32 	%p944, %r194, %r263;
	setp.ge.s32 	%p945, %r2, %r194;
	or.pred  	%p946, %p944, %p945;
	ld.shared.u32 	%r1025, [_ZZ12twoSumSharedILi256EEvPKiiiPiE4tile+752];
	setp.ne.s32 	%p947, %r1025, %r6;
	or.pred  	%p948, %p946, %p947;
	@%p948 bra 	$L__BB2_383;
	atom.relaxed.global.cas.b32 	%r1027, [%rd1], -1, %r2;
	atom.relaxed.global.cas.b32 	%r1028, [%rd1+4], -1, %r194;
$L__BB2_383:
	add.s32 	%r195, %r1297, 189;
	setp.ge.s32 	%p949, %r195, %r263;
	setp.ge.s32 	%p950, %r2, %r195;
	or.pred  	%p951, %p949, %p950;
	ld.shared.u32 	%r1029, [_ZZ12twoSumSharedILi256EEvPKiiiPiE4tile+756];
	setp.ne.s32 	%p952, %r1029, %r6;
	or.pred  	%p953, %p951, %p952;
	@%p953 bra 	$L__BB2_385;
	atom.relaxed.global.cas.b32 	%r1031, [%rd1], -1, %r2;
	atom.relaxed.global.cas.b32 	%r1032, [%rd1+4], -1, %r195;
$L__BB2_385:
	add.s32 	%r196, %r1297, 190;
	setp.ge.s32 	%p954, %r196, %r263;
	setp.ge.s32 	%p955, %r2, %r196;
	or.pred  	%p956, %p954, %p955;
	ld.shared.u32 	%r1033, [_ZZ12twoSumSharedILi256EEvPKiiiPiE4tile+760];
	setp.ne.s32 	%p957, %r1033, %r6;
	or.pred  	%p958, %p956, %p957;
	@%p958 bra 	$L__BB2_387;
	atom.relaxed.global.cas.b32 	%r1035, [%rd1], -1, %r2;
	atom.relaxed.global.cas.b32 	%r1036, [%rd1+4], -1, %r196;
$L__BB2_387:
	add.s32 	%r197, %r1297, 191;
	setp.ge.s32 	%p959, %r197, %r263;
	setp.ge.s32 	%p960, %r2, %r197;
	or.pred  	%p961, %p959, %p960;
	ld.shared.u32 	%r1037, [_ZZ12twoSumSharedILi256EEvPKiiiPiE4tile+764];
	setp.ne.s32 	%p962, %r1037, %r6;
	or.pred  	%p963, %p961, %p962;
	@%p963 bra 	$L__BB2_389;
	atom.relaxed.global.cas.b32 	%r1039, [%rd1], -1, %r2;
	atom.relaxed.global.cas.b32 	%r1040, [%rd1+4], -1, %r197;
$L__BB2_389:
	add.s32 	%r198, %r1297, 192;
	setp.ge.s32 	%p964, %r198, %r263;
	setp.ge.s32 	%p965, %r2, %r198;
	or.pred  	%p966, %p964, %p965;
	ld.shared.u32 	%r1041, [_ZZ12twoSumSharedILi256EEvPKiiiPiE4tile+768];
	setp.ne.s32 	%p967, %r1041, %r6;
	or.pred  	%p968, %p966, %p967;
	@%p968 bra 	$L__BB2_391;
	atom.relaxed.global.cas.b32 	%r1043, [%rd1], -1, %r2;
	atom.relaxed.global.cas.b32 	%r1044, [%rd1+4], -1, %r198;
$L__BB2_391:
	add.s32 	%r199, %r1297, 193;
	setp.ge.s32 	%p969, %r199, %r263;
	setp.ge.s32 	%p970, %r2, %r199;
	or.pred  	%p971, %p969, %p970;
	ld.shared.u32 	%r1045, [_ZZ12twoSumSharedILi256EEvPKiiiPiE4tile+772];
	setp.ne.s32 	%p972, %r1045, %r6;
	or.pred  	%p973, %p971, %p972;
	@%p973 bra 	$L__BB2_393;
	atom.relaxed.global.cas.b32 	%r1047, [%rd1], -1, %r2;
	atom.relaxed.global.cas.b32 	%r1048, [%rd1+4], -1, %r199;
$L__BB2_393:
	add.s32 	%r200, %r1297, 194;
	setp.ge.s32 	%p974, %r200, %r263;
	setp.ge.s32 	%p975, %r2, %r200;
	or.pred  	%p976, %p974, %p975;
	ld.shared.u32 	%r1049, [_ZZ12twoSumSharedILi256EEvPKiiiPiE4tile+776];
	setp.ne.s32 	%p977, %r1049, %r6;
	or.pred  	%p978, %p976, %p977;
	@%p978 bra 	$L__BB2_395;
	atom.relaxed.global.cas.b32 	%r1051, [%rd1], -1, %r2;
	atom.relaxed.global.cas.b32 	%r1052, [%rd1+4], -1, %r200;
$L__BB2_395:
	add.s32 	%r201, %r1297, 195;
	setp.ge.s32 	%p979, %r201, %r263;
	setp.ge.s32 	%p980, %r2, %r201;
	or.pred  	%p981, %p979, %p980;
	ld.shared.u32 	%r1053, [_ZZ12twoSumSharedILi256EEvPKiiiPiE4tile+780];
	setp.ne.s32 	%p982, %r1053, %r6;
	or.pred  	%p983, %p981, %p982;
	@%p983 bra 	$L__BB2_397;
	atom.relaxed.global.cas.b32 	%r1055, [%rd1], -1, %r2;
	atom.relaxed.global.cas.b32 	%r1056, [%rd1+4], -1, %r201;
$L__BB2_397:
	add.s32 	%r202, %r1297, 196;
	setp.ge.s32 	%p984, %r202, %r263;
	setp.ge.s32 	%p985, %r2, %r202;
	or.pred  	%p986, %p984, %p985;
	ld.shared.u32 	%r1057, [_ZZ12twoSumSharedILi256EEvPKiiiPiE4tile+784];
	setp.ne.s32 	%p987, %r1057, %r6;
	or.pred  	%p988, %p986, %p987;
	@%p988 bra 	$L__BB2_399;
	atom.relaxed.global.cas.b32 	%r1059, [%rd1], -1, %r2;
	atom.relaxed.global.cas.b32 	%r1060, [%rd1+4], -1, %r202;
$L__BB2_399:
	add.s32 	%r203, %r1297, 197;
	setp.ge.s32 	%p989, %r203, %r263;
	setp.ge.s32 	%p990, %r2, %r203;
	or.pred  	%p991, %p989, %p990;
	ld.shared.u32 	%r1061, [_ZZ12twoSumSharedILi256EEvPKiiiPiE4tile+788];
	setp.ne.s32 	%p992, %r1061, %r6;
	or.pred  	%p993, %p991, %p992;
	@%p993 bra 	$L__BB2_401;
	atom.relaxed.global.cas.b32 	%r1063, [%rd1], -1, %r2;
	atom.relaxed.global.cas.b32 	%r1064, [%rd1+4], -1, %r203;
$L__BB2_401:
	add.s32 	%r204, %r1297, 198;
	setp.ge.s32 	%p994, %r204, %r263;
	setp.ge.s32 	%p995, %r2, %r204;
	or.pred  	%p996, %p994, %p995;
	ld.shared.u32 	%r1065, [_ZZ12twoSumSharedILi256EEvPKiiiPiE4tile+792];
	setp.ne.s32 	%p997, %r1065, %r6;
	or.pred  	%p998, %p996, %p997;
	@%p998 bra 	$L__BB2_403;
	atom.relaxed.global.cas.b32 	%r1067, [%rd1], -1, %r2;
	atom.relaxed.global.cas.b32 	%r1068, [%rd1+4], -1, %r204;
$L__BB2_403:
	add.s32 	%r205, %r1297, 199;
	setp.ge.s32 	%p999, %r205, %r263;
	setp.ge.s32 	%p1000, %r2, %r205;
	or.pred  	%p1001, %p999, %p1000;
	ld.shared.u32 	%r1069, [_ZZ12twoSumSharedILi256EEvPKiiiPiE4tile+796];
	setp.ne.s32 	%p1002, %r1069, %r6;
	or.pred  	%p1003, %p1001, %p1002;
	@%p1003 bra 	$L__BB2_405;
	atom.relaxed.global.cas.b32 	%r1071, [%rd1], -1, %r2;
	atom.relaxed.global.cas.b32 	%r1072, [%rd1+4], -1, %r205;
$L__BB2_405:
	add.s32 	%r206, %r1297, 200;
	setp.ge.s32 	%p1004, %r206, %r263;
	setp.ge.s32 	%p1005, %r2, %r206;
	or.pred  	%p1006, %p1004, %p1005;
	ld.shared.u32 	%r1073, [_ZZ12twoSumSharedILi256EEvPKiiiPiE4tile+800];
	setp.ne.s32 	%p1007, %r1073, %r6;
	or.pred  	%p1008, %p1006, %p1007;
	@%p1008 bra 	$L__BB2_407;
	atom.relaxed.global.cas.b32 	%r1075, [%rd1], -1, %r2;
	atom.relaxed.global.cas.b32 	%r1076, [%rd1+4], -1, %r206;
$L__BB2_407:
	add.s32 	%r207, %r1297, 201;
	setp.ge.s32 	%p1009, %r207, %r263;
	setp.ge.s32 	%p1010, %r2, %r207;
	or.pred  	%p1011, %p1009, %p1010;
	ld.shared.u32 	%r1077, [_ZZ12twoSumSharedILi256EEvPKiiiPiE4tile+804];
	setp.ne.s32 	%p1012, %r1077, %r6;
	or.pred  	%p1013, %p1011, %p1012;
	@%p1013 bra 	$L__BB2_409;
	atom.relaxed.global.cas.b32 	%r1079, [%rd1], -1, %r2;
	atom.relaxed.global.cas.b32 	%r1080, [%rd1+4], -1, %r207;
$L__BB2_409:
	add.s32 	%r208, %r1297, 202;
	setp.ge.s32 	%p1014, %r208, %r263;
	setp.ge.s32 	%p1015, %r2, %r208;
	or.pred  	%p1016, %p1014, %p1015;
	ld.shared.u32 	%r1081, [_ZZ12twoSumSharedILi256EEvPKiiiPiE4tile+808];
	setp.ne.s32 	%p1017, %r1081, %r6;
	or.pred  	%p1018, %p1016, %p1017;
	@%p1018 bra 	$L__BB2_411;
	atom.relaxed.global.cas.b32 	%r1083, [%rd1], -1, %r2;
	atom.relaxed.global.cas.b32 	%r1084, [%rd1+4], -1, %r208;
$L__BB2_411:
	add.s32 	%r209, %r1297, 203;
	setp.ge.s32 	%p1019, %r209, %r263;
	setp.ge.s32 	%p1020, %r2, %r209;
	or.pred  	%p1021, %p1019, %p1020;
	ld.shared.u32 	%r1085, [_ZZ12twoSumSharedILi256EEvPKiiiPiE4tile+812];
	setp.ne.s32 	%p1022, %r1085, %r6;
	or.pred  	%p1023, %p1021, %p1022;
	@%p1023 bra 	$L__BB2_413;
	atom.relaxed.global.cas.b32 	%r1087, [%rd1], -1, %r2;
	atom.relaxed.global.cas.b32 	%r1088, [%rd1+4], -1, %r209;
$L__BB2_413:
	add.s32 	%r210, %r1297, 204;
	setp.ge.s32 	%p1024, %r210, %r263;
	setp.ge.s32 	%p1025, %r2, %r210;
	or.pred  	%p1026, %p1024, %p1025;
	ld.shared.u32 	%r1089, [_ZZ12twoSumSharedILi256EEvPKiiiPiE4tile+816];
	setp.ne.s32 	%p1027, %r1089, %r6;
	or.pred  	%p1028, %p1026, %p1027;
	@%p1028 bra 	$L__BB2_415;
	atom.relaxed.global.cas.b32 	%r1091, [%rd1], -1, %r2;
	atom.relaxed.global.cas.b32 	%r1092, [%rd1+4], -1, %r210;
$L__BB2_415:
	add.s32 	%r211, %r1297, 205;
	setp.ge.s32 	%p1029, %r211, %r263;
	setp.ge.s32 	%p1030, %r2, %r211;
	or.pred  	%p1031, %p1029, %p1030;
	ld.shared.u32 	%r1093, [_ZZ12twoSumSharedILi256EEvPKiiiPiE4tile+820];
	setp.ne.s32 	%p1032, %r1093, %r6;
	or.pred  	%p1033, %p1031, %p1032;
	@%p1033 bra 	$L__BB2_417;
	atom.relaxed.global.cas.b32 	%r1095, [%rd1], -1, %r2;
	atom.relaxed.global.cas.b32 	%r1096, [%rd1+4], -1, %r211;
$L__BB2_417:
	add.s32 	%r212, %r1297, 206;
	setp.ge.s32 	%p1034, %r212, %r263;
	setp.ge.s32 	%p1035, %r2, %r212;
	or.pred  	%p1036, %p1034, %p1035;
	ld.shared.u32 	%r1097, [_ZZ12twoSumSharedILi256EEvPKiiiPiE4tile+824];
	setp.ne.s32 	%p1037, %r1097, %r6;
	or.pred  	%p1038, %p1036, %p1037;
	@%p1038 bra 	$L__BB2_419;
	atom.relaxed.global.cas.b32 	%r1099, [%rd1], -1, %r2;
	atom.relaxed.global.cas.b32 	%r1100, [%rd1+4], -1, %r212;
$L__BB2_419:
	add.s32 	%r213, %r1297, 207;
	setp.ge.s32 	%p1039, %r213, %r263;
	setp.ge.s32 	%p1040, %r2, %r213;
	or.pred  	%p1041, %p1039, %p1040;
	ld.shared.u32 	%r1101, [_ZZ12twoSumSharedILi256EEvPKiiiPiE4tile+828];
	setp.ne.s32 	%p1042, %r1101, %r6;
	or.pred  	%p1043, %p1041, %p1042;
	@%p1043 bra 	$L__BB2_421;
	atom.relaxed.global.cas.b32 	%r1103, [%rd1], -1, %r2;
	atom.relaxed.global.cas.b32 	%r1104, [%rd1+4], -1, %r213;
$L__BB2_421:
	add.s32 	%r214, %r1297, 208;
	setp.ge.s32 	%p1044, %r214, %r263;
	setp.ge.s32 	%p1045, %r2, %r214;
	or.pred  	%p1046, %p1044, %p1045;
	ld.shared.u32 	%r1105, [_ZZ12twoSumSharedILi256EEvPKiiiPiE4tile+832];
	setp.ne.s32 	%p1047, %r1105, %r6;
	or.pred  	%p1048, %p1046, %p1047;
	@%p1048 bra 	$L__BB2_423;
	atom.relaxed.global.cas.b32 	%r1107, [%rd1], -1, %r2;
	atom.relaxed.global.cas.b32 	%r1108, [%rd1+4], -1, %r214;
$L__BB2_423:
	add.s32 	%r215, %r1297, 209;
	setp.ge.s32 	%p1049, %r215, %r263;
	setp.ge.s32 	%p1050, %r2, %r215;
	or.pred  	%p1051, %p1049, %p1050;
	ld.shared.u32 	%r1109, [_ZZ12twoSumSharedILi256EEvPKiiiPiE4tile+836];
	setp.ne.s32 	%p1052, %r1109, %r6;
	or.pred  	%p1053, %p1051, %p1052;
	@%p1053 bra 	$L__BB2_425;
	atom.relaxed.global.cas.b32 	%r1111, [%rd1], -1, %r2;
	atom.relaxed.global.cas.b32 	%r1112, [%rd1+4], -1, %r215;
$L__BB2_425:
	add.s32 	%r216, %r1297, 210;
	setp.ge.s32 	%p1054, %r216, %r263;
	setp.ge.s32 	%p1055, %r2, %r216;
	or.pred  	%p1056, %p1054, %p1055;
	ld.shared.u32 	%r1113, [_ZZ12twoSumSharedILi256EEvPKiiiPiE4tile+840];
	setp.ne.s32 	%p1057, %r1113, %r6;
	or.pred  	%p1058, %p1056, %p1057;
	@%p1058 bra 	$L__BB2_427;
	atom.relaxed.global.cas.b32 	%r1115, [%rd1], -1, %r2;
	atom.relaxed.global.cas.b32 	%r1116, [%rd1+4], -1, %r216;
$L__BB2_427:
	add.s32 	%r217, %r1297, 211;
	setp.ge.s32 	%p1059, %r217, %r263;
	setp.ge.s32 	%p1060, %r2, %r217;
	or.pred  	%p1061, %p1059, %p1060;
	ld.shared.u32 	%r1117, [_ZZ12twoSumSharedILi256EEvPKiiiPiE4tile+844];
	setp.ne.s32 	%p1062, %r1117, %r6;
	or.pred  	%p1063, %p1061, %p1062;
	@%p1063 bra 	$L__BB2_429;
	atom.relaxed.global.cas.b32 	%r1119, [%rd1], -1, %r2;
	atom.relaxed.global.cas.b32 	%r1120, [%rd1+4], -1, %r217;
$L__BB2_429:
	add.s32 	%r218, %r1297, 212;
	setp.ge.s32 	%p1064, %r218, %r263;
	setp.ge.s32 	%p1065, %r2, %r218;
	or.pred  	%p1066, %p1064, %p1065;
	ld.shared.u32 	%r1121, [_ZZ12twoSumSharedILi256EEvPKiiiPiE4tile+848];
	setp.ne.s32 	%p1067, %r1121, %r6;
	or.pred  	%p1068, %p1066, %p1067;
	@%p1068 bra 	$L__BB2_431;
	atom.relaxed.global.cas.b32 	%r1123, [%rd1], -1, %r2;
	atom.relaxed.global.cas.b32 	%r1124, [%rd1+4], -1, %r218;
$L__BB2_431:
	add.s32 	%r219, %r1297, 213;
	setp.ge.s32 	%p1069, %r219, %r263;
	setp.ge.s32 	%p1070, %r2, %r219;
	or.pred  	%p1071, %p1069, %p1070;
	ld.shared.u32 	%r1125, [_ZZ12twoSumSharedILi256EEvPKiiiPiE4tile+852];
	setp.ne.s32 	%p1072, %r1125, %r6;
	or.pred  	%p1073, %p1071, %p1072;
	@%p1073 bra 	$L__BB2_433;
	atom.relaxed.global.cas.b32 	%r1127, [%rd1], -1, %r2;
	atom.relaxed.global.cas.b32 	%r1128, [%rd1+4], -1, %r219;
$L__BB2_433:
	add.s32 	%r220, %r1297, 214;
	setp.ge.s32 	%p1074, %r220, %r263;
	setp.ge.s32 	%p1075, %r2, %r220;
	or.pred  	%p1076, %p1074, %p1075;
	ld.shared.u32 	%r1129, [_ZZ12twoSumSharedILi256EEvPKiiiPiE4tile+856];
	setp.ne.s32 	%p1077, %r1129, %r6;
	or.pred  	%p1078, %p1076, %p1077;
	@%p1078 bra 	$L__BB2_435;
	atom.relaxed.global.cas.b32 	%r1131, [%rd1], -1, %r2;
	atom.relaxed.global.cas.b32 	%r1132, [%rd1+4], -1, %r220;
$L__BB2_435:
	add.s32 	%r221, %r1297, 215;
	setp.ge.s32 	%p1079, %r221, %r263;
	setp.ge.s32 	%p1080, %r2, %r221;
	or.pred  	%p1081, %p1079, %p1080;
	ld.shared.u32 	%r1133, [_ZZ12twoSumSharedILi256EEvPKiiiPiE4tile+860];
	setp.ne.s32 	%p1082, %r1133, %r6;
	or.pred  	%p1083, %p1081, %p1082;
	@%p1083 bra 	$L__BB2_437;
	atom.relaxed.global.cas.b32 	%r1135, [%rd1], -1, %r2;
	atom.relaxed.global.cas.b32 	%r1136, [%rd1+4], -1, %r221;
$L__BB2_437:
	add.s32 	%r222, %r1297, 216;
	setp.ge.s32 	%p1084, %r222, %r263;
	setp.ge.s32 	%p1085, %r2, %r222;
	or.pred  	%p1086, %p1084, %p1085;
	ld.shared.u32 	%r1137, [_ZZ12twoSumSharedILi256EEvPKiiiPiE4tile+864];
	setp.ne.s32 	%p1087, %r1137, %r6;
	or.pred  	%p1088, %p1086, %p1087;
	@%p1088 bra 	$L__BB2_439;
	atom.relaxed.global.cas.b32 	%r1139, [%rd1], -1, %r2;
	atom.relaxed.global.cas.b32 	%r1140, [%rd1+4], -1, %r222;
$L__BB2_439:
	add.s32 	%r223, %r1297, 217;
	setp.ge.s32 	%p1089, %r223, %r263;
	setp.ge.s32 	%p1090, %r2, %r223;
	or.pred  	%p1091, %p1089, %p1090;
	ld.shared.u32 	%r1141, [_ZZ12twoSumSharedILi256EEvPKiiiPiE4tile+868];
	setp.ne.s32 	%p1092, %r1141, %r6;
	or.pred  	%p1093, %p1091, %p1092;
	@%p1093 bra 	$L__BB2_441;
	atom.relaxed.global.cas.b32 	%r1143, [%rd1], -1, %r2;
	atom.relaxed.global.cas.b32 	%r1144, [%rd1+4], -1, %r223;
$L__BB2_441:
	add.s32 	%r224, %r1297, 218;
	setp.ge.s32 	%p1094, %r224, %r263;
	setp.ge.s32 	%p1095, %r2, %r224;
	or.pred  	%p1096, %p1094, %p1095;
	ld.shared.u32 	%r1145, [_ZZ12twoSumSharedILi256EEvPKiiiPiE4tile+872];
	setp.ne.s32 	%p1097, %r1145, %r6;
	or.pred  	%p1098, %p1096, %p1097;
	@%p1098 bra 	$L__BB2_443;
	atom.relaxed.global.cas.b32 	%r1147, [%rd1], -1, %r2;
	atom.relaxed.global.cas.b32 	%r1148, [%rd1+4], -1, %r224;
$L__BB2_443:
	add.s32 	%r225, %r1297, 219;
	setp.ge.s32 	%p1099, %r225, %r263;
	setp.ge.s32 	%p1100, %r2, %r225;
	or.pred  	%p1101, %p1099, %p1100;
	ld.shared.u32 	%r1149, [_ZZ12twoSumSharedILi256EEvPKiiiPiE4tile+876];
	setp.ne.s32 	%p1102, %r1149, %r6;
	or.pred  	%p1103, %p1101, %p1102;
	@%p1103 bra 	$L__BB2_445;
	atom.relaxed.global.cas.b32 	%r1151, [%rd1], -1, %r2;
	atom.relaxed.global.cas.b32 	%r1152, [%rd1+4], -1, %r225;
$L__BB2_445:
	add.s32 	%r226, %r1297, 220;
	setp.ge.s32 	%p1104, %r226, %r263;
	setp.ge.s32 	%p1105, %r2, %r226;
	or.pred  	%p1106, %p1104, %p1105;
	ld.shared.u32 	%r1153, [_ZZ12twoSumSharedILi256EEvPKiiiPiE4tile+880];
	setp.ne.s32 	%p1107, %r1153, %r6;
	or.pred  	%p1108, %p1106, %p1107;
	@%p1108 bra 	$L__BB2_447;
	atom.relaxed.global.cas.b32 	%r1155, [%rd1], -1, %r2;
	atom.relaxed.global.cas.b32 	%r1156, [%rd1+4], -1, %r226;
$L__BB2_447:
	add.s32 	%r227, %r1297, 221;
	setp.ge.s32 	%p1109, %r227, %r263;
	setp.ge.s32 	%p1110, %r2, %r227;
	or.pred  	%p1111, %p1109, %p1110;
	ld.shared.u32 	%r1157, [_ZZ12twoSumSharedILi256EEvPKiiiPiE4tile+884];
	setp.ne.s32 	%p1112, %r1157, %r6;
	or.pred  	%p1113, %p1111, %p1112;
	@%p1113 bra 	$L__BB2_449;
	atom.relaxed.global.cas.b32 	%r1159, [%rd1], -1, %r2;
	atom.relaxed.global.cas.b32 	%r1160, [%rd1+4], -1, %r227;
$L__BB2_449:
	add.s32 	%r228, %r1297, 222;
	setp.ge.s32 	%p1114, %r228, %r263;
	setp.ge.s32 	%p1115, %r2, %r228;
	or.pred  	%p1116, %p1114, %p1115;
	ld.shared.u32 	%r1161, [_ZZ12twoSumSharedILi256EEvPKiiiPiE4tile+888];
	setp.ne.s32 	%p1117, %r1161, %r6;
	or.pred  	%p1118, %p1116, %p1117;
	@%p1118 bra 	$L__BB2_451;
	atom.relaxed.global.cas.b32 	%r1163, [%rd1], -1, %r2;
	atom.relaxed.global.cas.b32 	%r1164, [%rd1+4], -1, %r228;
$L__BB2_451:
	add.s32 	%r229, %r1297, 223;
	setp.ge.s32 	%p1119, %r229, %r263;
	setp.ge.s32 	%p1120, %r2, %r229;
	or.pred  	%p1121, %p1119, %p1120;
	ld.shared.u32 	%r1165, [_ZZ12twoSumSharedILi256EEvPKiiiPiE4tile+892];
	setp.ne.s32 	%p1122, %r1165, %r6;
	or.pred  	%p1123, %p1121, %p1122;
	@%p1123 bra 	$L__BB2_453;
	atom.relaxed.global.cas.b32 	%r1167, [%rd1], -1, %r2;
	atom.relaxed.global.cas.b32 	%r1168, [%rd1+4], -1, %r229;
$L__BB2_453:
	add.s32 	%r230, %r1297, 224;
	setp.ge.s32 	%p1124, %r230, %r263;
	setp.ge.s32 	%p1125, %r2, %r230;
	or.pred  	%p1126, %p1124, %p1125;
	ld.shared.u32 	%r1169, [_ZZ12twoSumSharedILi256EEvPKiiiPiE4tile+896];
	setp.ne.s32 	%p1127, %r1169, %r6;
	or.pred  	%p1128, %p1126, %p1127;
	@%p1128 bra 	$L__BB2_455;
	atom.relaxed.global.cas.b32 	%r1171, [%rd1], -1, %r2;
	atom.relaxed.global.cas.b32 	%r1172, [%rd1+4], -1, %r230;
$L__BB2_455:
	add.s32 	%r231, %r1297, 225;
	setp.ge.s32 	%p1129, %r231, %r263;
	setp.ge.s32 	%p1130, %r2, %r231;
	or.pred  	%p1131, %p1129, %p1130;
	ld.shared.u32 	%r1173, [_ZZ12twoSumSharedILi256EEvPKiiiPiE4tile+900];
	setp.ne.s32 	%p1132, %r1173, %r6;
	or.pred  	%p1133, %p1131, %p1132;
	@%p1133 bra 	$L__BB2_457;
	atom.relaxed.global.cas.b32 	%r1175, [%rd1], -1, %r2;
	atom.relaxed.global.cas.b32 	%r1176, [%rd1+4], -1, %r231;
$L__BB2_457:
	add.s32 	%r232, %r1297, 226;
	setp.ge.s32 	%p1134, %r232, %r263;
	setp.ge.s32 	%p1135, %r2, %r232;
	or.pred  	%p1136, %p1134, %p1135;
	ld.shared.u32 	%r1177, [_ZZ12twoSumSharedILi256EEvPKiiiPiE4tile+904];
	setp.ne.s32 	%p1137, %r1177, %r6;
	or.pred  	%p1138, %p1136, %p1137;
	@%p1138 bra 	$L__BB2_459;
	atom.relaxed.global.cas.b32 	%r1179, [%rd1], -1, %r2;
	atom.relaxed.global.cas.b32 	%r1180, [%rd1+4], -1, %r232;
$L__BB2_459:
	add.s32 	%r233, %r1297, 227;
	setp.ge.s32 	%p1139, %r233, %r263;
	setp.ge.s32 	%p1140, %r2, %r233;
	or.pred  	%p1141, %p1139, %p1140;
	ld.shared.u32 	%r1181, [_ZZ12twoSumSharedILi256EEvPKiiiPiE4tile+908];
	setp.ne.s32 	%p1142, %r1181, %r6;
	or.pred  	%p1143, %p1141, %p1142;
	@%p1143 bra 	$L__BB2_461;
	atom.relaxed.global.cas.b32 	%r1183, [%rd1], -1, %r2;
	atom.relaxed.global.cas.b32 	%r1184, [%rd1+4], -1, %r233;
$L__BB2_461:
	add.s32 	%r234, %r1297, 228;
	setp.ge.s32 	%p1144, %r234, %r263;
	setp.ge.s32 	%p1145, %r2, %r234;
	or.pred  	%p1146, %p1144, %p1145;
	ld.shared.u32 	%r1185, [_ZZ12twoSumSharedILi256EEvPKiiiPiE4tile+912];
	setp.ne.s32 	%p1147, %r1185, %r6;
	or.pred  	%p1148, %p1146, %p1147;
	@%p1148 bra 	$L__BB2_463;
	atom.relaxed.global.cas.b32 	%r1187, [%rd1], -1, %r2;
	atom.relaxed.global.cas.b32 	%r1188, [%rd1+4], -1, %r234;
$L__BB2_463:
	add.s32 	%r235, %r1297, 229;
	setp.ge.s32 	%p1149, %r235, %r263;
	setp.ge.s32 	%p1150, %r2, %r235;
	or.pred  	%p1151, %p1149, %p1150;
	ld.shared.u32 	%r1189, [_ZZ12twoSumSharedILi256EEvPKiiiPiE4tile+916];
	setp.ne.s32 	%p1152, %r1189, %r6;
	or.pred  	%p1153, %p1151, %p1152;
	@%p1153 bra 	$L__BB2_465;
	atom.relaxed.global.cas.b32 	%r1191, [%rd1], -1, %r2;
	atom.relaxed.global.cas.b32 	%r1192, [%rd1+4], -1, %r235;
$L__BB2_465:
	add.s32 	%r236, %r1297, 230;
	setp.ge.s32 	%p1154, %r236, %r263;
	setp.ge.s32 	%p1155, %r2, %r236;
	or.pred  	%p1156, %p1154, %p1155;
	ld.shared.u32 	%r1193, [_ZZ12twoSumSharedILi256EEvPKiiiPiE4tile+920];
	setp.ne.s32 	%p1157, %r1193, %r6;
	or.pred  	%p1158, %p1156, %p1157;
	@%p1158 bra 	$L__BB2_467;
	atom.relaxed.global.cas.b32 	%r1195, [%rd1], -1, %r2;
	atom.relaxed.global.cas.b32 	%r1196, [%rd1+4], -1, %r236;
$L__BB2_467:
	add.s32 	%r237, %r1297, 231;
	setp.ge.s32 	%p1159, %r237, %r263;
	setp.ge.s32 	%p1160, %r2, %r237;
	or.pred  	%p1161, %p1159, %p1160;
	ld.shared.u32 	%r1197, [_ZZ12twoSumSharedILi256EEvPKiiiPiE4tile+924];
	setp.ne.s32 	%p1162, %r1197, %r6;
	or.pred  	%p1163, %p1161, %p1162;
	@%p1163 bra 	$L__BB2_469;
	atom.relaxed.global.cas.b32 	%r1199, [%rd1], -1, %r2;
	atom.relaxed.global.cas.b32 	%r1200, [%rd1+4], -1, %r237;
$L__BB2_469:
	add.s32 	%r238, %r1297, 232;
	setp.ge.s32 	%p1164, %r238, %r263;
	setp.ge.s32 	%p1165, %r2, %r238;
	or.pred  	%p1166, %p1164, %p1165;
	ld.shared.u32 	%r1201, [_ZZ12twoSumSharedILi256EEvPKiiiPiE4tile+928];
	setp.ne.s32 	%p1167, %r1201, %r6;
	or.pred  	%p1168, %p1166, %p1167;
	@%p1168 bra 	$L__BB2_471;
	atom.relaxed.global.cas.b32 	%r1203, [%rd1], -1, %r2;
	atom.relaxed.global.cas.b32 	%r1204, [%rd1+4], -1, %r238;
$L__BB2_471:
	add.s32 	%r239, %r1297, 233;
	setp.ge.s32 	%p1169, %r239, %r263;
	setp.ge.s32 	%p1170, %r2, %r239;
	or.pred  	%p1171, %p1169, %p1170;
	ld.shared.u32 	%r1205, [_ZZ12twoSumSharedILi256EEvPKiiiPiE4tile+932];
	setp.ne.s32 	%p1172, %r1205, %r6;
	or.pred  	%p1173, %p1171, %p1172;
	@%p1173 bra 	$L__BB2_473;
	atom.relaxed.global.cas.b32 	%r1207, [%rd1], -1, %r2;
	atom.relaxed.global.cas.b32 	%r1208, [%rd1+4], -1, %r239;
$L__BB2_473:
	add.s32 	%r240, %r1297, 234;
	setp.ge.s32 	%p1174, %r240, %r263;
	setp.ge.s32 	%p1175, %r2, %r240;
	or.pred  	%p1176, %p1174, %p1175;
	ld.shared.u32 	%r1209, [_ZZ12twoSumSharedILi256EEvPKiiiPiE4tile+936];
	setp.ne.s32 	%p1177, %r1209, %r6;
	or.pred  	%p1178, %p1176, %p1177;
	@%p1178 bra 	$L__BB2_475;
	atom.relaxed.global.cas.b32 	%r1211, [%rd1], -1, %r2;
	atom.relaxed.global.cas.b32 	%r1212, [%rd1+4], -1, %r240;
$L__BB2_475:
	add.s32 	%r241, %r1297, 235;
	setp.ge.s32 	%p1179, %r241, %r263;
	setp.ge.s32 	%p1180, %r2, %r241;
	or.pred  	%p1181, %p1179, %p1180;
	ld.shared.u32 	%r1213, [_ZZ12twoSumSharedILi256EEvPKiiiPiE4tile+940];
	setp.ne.s32 	%p1182, %r1213, %r6;
	or.pred  	%p1183, %p1181, %p1182;
	@%p1183 bra 	$L__BB2_477;
	atom.relaxed.global.cas.b32 	%r1215, [%rd1], -1, %r2;
	atom.relaxed.global.cas.b32 	%r1216, [%rd1+4], -1, %r241;
$L__BB2_477:
	add.s32 	%r242, %r1297, 236;
	setp.ge.s32 	%p1184, %r242, %r263;
	setp.ge.s32 	%p1185, %r2, %r242;
	or.pred  	%p1186, %p1184, %p1185;
	ld.shared.u32 	%r1217, [_ZZ12twoSumSharedILi256EEvPKiiiPiE4tile+944];
	setp.ne.s32 	%p1187, %r1217, %r6;
	or.pred  	%p1188, %p1186, %p1187;
	@%p1188 bra 	$L__BB2_479;
	atom.relaxed.global.cas.b32 	%r1219, [%rd1], -1, %r2;
	atom.relaxed.global.cas.b32 	%r1220, [%rd1+4], -1, %r242;
$L__BB2_479:
	add.s32 	%r243, %r1297, 237;
	setp.ge.s32 	%p1189, %r243, %r263;
	setp.ge.s32 	%p1190, %r2, %r243;
	or.pred  	%p1191, %p1189, %p1190;
	ld.shared.u32 	%r1221, [_ZZ12twoSumSharedILi256EEvPKiiiPiE4tile+948];
	setp.ne.s32 	%p1192, %r1221, %r6;
	or.pred  	%p1193, %p1191, %p1192;
	@%p1193 bra 	$L__BB2_481;
	atom.relaxed.global.cas.b32 	%r1223, [%rd1], -1, %r2;
	atom.relaxed.global.cas.b32 	%r1224, [%rd1+4], -1, %r243;
$L__BB2_481:
	add.s32 	%r244, %r1297, 238;
	setp.ge.s32 	%p1194, %r244, %r263;
	setp.ge.s32 	%p1195, %r2, %r244;
	or.pred  	%p1196, %p1194, %p1195;
	ld.shared.u32 	%r1225, [_ZZ12twoSumSharedILi256EEvPKiiiPiE4tile+952];
	setp.ne.s32 	%p1197, %r1225, %r6;
	or.pred  	%p1198, %p1196, %p1197;
	@%p1198 bra 	$L__BB2_483;
	atom.relaxed.global.cas.b32 	%r1227, [%rd1], -1, %r2;
	atom.relaxed.global.cas.b32 	%r1228, [%rd1+4], -1, %r244;
$L__BB2_483:
	add.s32 	%r245, %r1297, 239;
	setp.ge.s32 	%p1199, %r245, %r263;
	setp.ge.s32 	%p1200, %r2, %r245;
	or.pred  	%p1201, %p1199, %p1200;
	ld.shared.u32 	%r1229, [_ZZ12twoSumSharedILi256EEvPKiiiPiE4tile+956];
	setp.ne.s32 	%p1202, %r1229, %r6;
	or.pred  	%p1203, %p1201, %p1202;
	@%p1203 bra 	$L__BB2_485;
	atom.relaxed.global.cas.b32 	%r1231, [%rd1], -1, %r2;
	atom.relaxed.global.cas.b32 	%r1232, [%rd1+4], -1, %r245;
$L__BB2_485:
	add.s32 	%r246, %r1297, 240;
	setp.ge.s32 	%p1204, %r246, %r263;
	setp.ge.s32 	%p1205, %r2, %r246;
	or.pred  	%p1206, %p1204, %p1205;
	ld.shared.u32 	%r1233, [_ZZ12twoSumSharedILi256EEvPKiiiPiE4tile+960];
	setp.ne.s32 	%p1207, %r1233, %r6;
	or.pred  	%p1208, %p1206, %p1207;
	@%p1208 bra 	$L__BB2_487;
	atom.relaxed.global.cas.b32 	%r1235, [%rd1], -1, %r2;
	atom.relaxed.global.cas.b32 	%r1236, [%rd1+4], -1, %r246;
$L__BB2_487:
	add.s32 	%r247, %r1297, 241;
	setp.ge.s32 	%p1209, %r247, %r263;
	setp.ge.s32 	%p1210, %r2, %r247;
	or.pred  	%p1211, %p1209, %p1210;
	ld.shared.u32 	%r1237, [_ZZ12twoSumSharedILi256EEvPKiiiPiE4tile+964];
	setp.ne.s32 	%p1212, %r1237, %r6;
	or.pred  	%p1213, %p1211, %p1212;
	@%p1213 bra 	$L__BB2_489;
	atom.relaxed.global.cas.b32 	%r1239, [%rd1], -1, %r2;
	atom.relaxed.global.cas.b32 	%r1240, [%rd1+4], -1, %r247;
$L__BB2_489:
	add.s32 	%r248, %r1297, 242;
	setp.ge.s32 	%p1214, %r248, %r263;
	setp.ge.s32 	%p1215, %r2, %r248;
	or.pred  	%p1216, %p1214, %p1215;
	ld.shared.u32 	%r1241, [_ZZ12twoSumSharedILi256EEvPKiiiPiE4tile+968];
	setp.ne.s32 	%p1217, %r1241, %r6;
	or.pred  	%p1218, %p1216, %p1217;
	@%p1218 bra 	$L__BB2_491;
	atom.relaxed.global.cas.b32 	%r1243, [%rd1], -1, %r2;
	atom.relaxed.global.cas.b32 	%r1244, [%rd1+4], -1, %r248;
$L__BB2_491:
	add.s32 	%r249, %r1297, 243;
	setp.ge.s32 	%p1219, %r249, %r263;
	setp.ge.s32 	%p1220, %r2, %r249;
	or.pred  	%p1221, %p1219, %p1220;
	ld.shared.u32 	%r1245, [_ZZ12twoSumSharedILi256EEvPKiiiPiE4tile+972];
	setp.ne.s32 	%p1222, %r1245, %r6;
	or.pred  	%p1223, %p1221, %p1222;
	@%p1223 bra 	$L__BB2_493;
	atom.relaxed.global.cas.b32 	%r1247, [%rd1], -1, %r2;
	atom.relaxed.global.cas.b32 	%r1248, [%rd1+4], -1, %r249;
$L__BB2_493:
	add.s32 	%r250, %r1297, 244;
	setp.ge.s32 	%p1224, %r250, %r263;
	setp.ge.s32 	%p1225, %r2, %r250;
	or.pred  	%p1226, %p1224, %p1225;
	ld.shared.u32 	%r1249, [_ZZ12twoSumSharedILi256EEvPKiiiPiE4tile+976];
	setp.ne.s32 	%p1227, %r1249, %r6;
	or.pred  	%p1228, %p1226, %p1227;
	@%p1228 bra 	$L__BB2_495;
	atom.relaxed.global.cas.b32 	%r1251, [%rd1], -1, %r2;
	atom.relaxed.global.cas.b32 	%r1252, [%rd1+4], -1, %r250;
$L__BB2_495:
	add.s32 	%r251, %r1297, 245;
	setp.ge.s32 	%p1229, %r251, %r263;
	setp.ge.s32 	%p1230, %r2, %r251;
	or.pred  	%p1231, %p1229, %p1230;
	ld.shared.u32 	%r1253, [_ZZ12twoSumSharedILi256EEvPKiiiPiE4tile+980];
	setp.ne.s32 	%p1232, %r1253, %r6;
	or.pred  	%p1233, %p1231, %p1232;
	@%p1233 bra 	$L__BB2_497;
	atom.relaxed.global.cas.b32 	%r1255, [%rd1], -1, %r2;
	atom.relaxed.global.cas.b32 	%r1256, [%rd1+4], -1, %r251;
$L__BB2_497:
	add.s32 	%r252, %r1297, 246;
	setp.ge.s32 	%p1234, %r252, %r263;
	setp.ge.s32 	%p1235, %r2, %r252;
	or.pred  	%p1236, %p1234, %p1235;
	ld.shared.u32 	%r1257, [_ZZ12twoSumSharedILi256EEvPKiiiPiE4tile+984];
	setp.ne.s32 	%p1237, %r1257, %r6;
	or.pred  	%p1238, %p1236, %p1237;
	@%p1238 bra 	$L__BB2_499;
	atom.relaxed.global.cas.b32 	%r1259, [%rd1], -1, %r2;
	atom.relaxed.global.cas.b32 	%r1260, [%rd1+4], -1, %r252;
$L__BB2_499:
	add.s32 	%r253, %r1297, 247;
	setp.ge.s32 	%p1239, %r253, %r263;
	setp.ge.s32 	%p1240, %r2, %r253;
	or.pred  	%p1241, %p1239, %p1240;
	ld.shared.u32 	%r1261, [_ZZ12twoSumSharedILi256EEvPKiiiPiE4tile+988];
	setp.ne.s32 	%p1242, %r1261, %r6;
	or.pred  	%p1243, %p1241, %p1242;
	@%p1243 bra 	$L__BB2_501;
	atom.relaxed.global.cas.b32 	%r1263, [%rd1], -1, %r2;
	atom.relaxed.global.cas.b32 	%r1264, [%rd1+4], -1, %r253;
$L__BB2_501:
	add.s32 	%r254, %r1297, 248;
	setp.ge.s32 	%p1244, %r254, %r263;
	setp.ge.s32 	%p1245, %r2, %r254;
	or.pred  	%p1246, %p1244, %p1245;
	ld.shared.u32 	%r1265, [_ZZ12twoSumSharedILi256EEvPKiiiPiE4tile+992];
	setp.ne.s32 	%p1247, %r1265, %r6;
	or.pred  	%p1248, %p1246, %p1247;
	@%p1248 bra 	$L__BB2_503;
	atom.relaxed.global.cas.b32 	%r1267, [%rd1], -1, %r2;
	atom.relaxed.global.cas.b32 	%r1268, [%rd1+4], -1, %r254;
$L__BB2_503:
	add.s32 	%r255, %r1297, 249;
	setp.ge.s32 	%p1249, %r255, %r263;
	setp.ge.s32 	%p1250, %r2, %r255;
	or.pred  	%p1251, %p1249, %p1250;
	ld.shared.u32 	%r1269, [_ZZ12twoSumSharedILi256EEvPKiiiPiE4tile+996];
	setp.ne.s32 	%p1252, %r1269, %r6;
	or.pred  	%p1253, %p1251, %p1252;
	@%p1253 bra 	$L__BB2_505;
	atom.relaxed.global.cas.b32 	%r1271, [%rd1], -1, %r2;
	atom.relaxed.global.cas.b32 	%r1272, [%rd1+4], -1, %r255;
$L__BB2_505:
	add.s32 	%r256, %r1297, 250;
	setp.ge.s32 	%p1254, %r256, %r263;
	setp.ge.s32 	%p1255, %r2, %r256;
	or.pred  	%p1256, %p1254, %p1255;
	ld.shared.u32 	%r1273, [_ZZ12twoSumSharedILi256EEvPKiiiPiE4tile+1000];
	setp.ne.s32 	%p1257, %r1273, %r6;
	or.pred  	%p1258, %p1256, %p1257;
	@%p1258 bra 	$L__BB2_507;
	atom.relaxed.global.cas.b32 	%r1275, [%rd1], -1, %r2;
	atom.relaxed.global.cas.b32 	%r1276, [%rd1+4], -1, %r256;
$L__BB2_507:
	add.s32 	%r257, %r1297, 251;
	setp.ge.s32 	%p1259, %r257, %r263;
	setp.ge.s32 	%p1260, %r2, %r257;
	or.pred  	%p1261, %p1259, %p1260;
	ld.shared.u32 	%r1277, [_ZZ12twoSumSharedILi256EEvPKiiiPiE4tile+1004];
	setp.ne.s32 	%p1262, %r1277, %r6;
	or.pred  	%p1263, %p1261, %p1262;
	@%p1263 bra 	$L__BB2_509;
	atom.relaxed.global.cas.b32 	%r1279, [%rd1], -1, %r2;
	atom.relaxed.global.cas.b32 	%r1280, [%rd1+4], -1, %r257;
$L__BB2_509:
	add.s32 	%r258, %r1297, 252;
	setp.ge.s32 	%p1264, %r258, %r263;
	setp.ge.s32 	%p1265, %r2, %r258;
	or.pred  	%p1266, %p1264, %p1265;
	ld.shared.u32 	%r1281, [_ZZ12twoSumSharedILi256EEvPKiiiPiE4tile+1008];
	setp.ne.s32 	%p1267, %r1281, %r6;
	or.pred  	%p1268, %p1266, %p1267;
	@%p1268 bra 	$L__BB2_511;
	atom.relaxed.global.cas.b32 	%r1283, [%rd1], -1, %r2;
	atom.relaxed.global.cas.b32 	%r1284, [%rd1+4], -1, %r258;
$L__BB2_511:
	add.s32 	%r259, %r1297, 253;
	setp.ge.s32 	%p1269, %r259, %r263;
	setp.ge.s32 	%p1270, %r2, %r259;
	or.pred  	%p1271, %p1269, %p1270;
	ld.shared.u32 	%r1285, [_ZZ12twoSumSharedILi256EEvPKiiiPiE4tile+1012];
	setp.ne.s32 	%p1272, %r1285, %r6;
	or.pred  	%p1273, %p1271, %p1272;
	@%p1273 bra 	$L__BB2_513;
	atom.relaxed.global.cas.b32 	%r1287, [%rd1], -1, %r2;
	atom.relaxed.global.cas.b32 	%r1288, [%rd1+4], -1, %r259;
$L__BB2_513:
	add.s32 	%r260, %r1297, 254;
	setp.ge.s32 	%p1274, %r260, %r263;
	setp.ge.s32 	%p1275, %r2, %r260;
	or.pred  	%p1276, %p1274, %p1275;
	ld.shared.u32 	%r1289, [_ZZ12twoSumSharedILi256EEvPKiiiPiE4tile+1016];
	setp.ne.s32 	%p1277, %r1289, %r6;
	or.pred  	%p1278, %p1276, %p1277;
	@%p1278 bra 	$L__BB2_515;
	atom.relaxed.global.cas.b32 	%r1291, [%rd1], -1, %r2;
	atom.relaxed.global.cas.b32 	%r1292, [%rd1+4], -1, %r260;
$L__BB2_515:
	add.s32 	%r261, %r1297, 255;
	setp.ge.s32 	%p1279, %r261, %r263;
	setp.ge.s32 	%p1280, %r2, %r261;
	or.pred  	%p1281, %p1279, %p1280;
	ld.shared.u32 	%r1293, [_ZZ12twoSumSharedILi256EEvPKiiiPiE4tile+1020];
	setp.ne.s32 	%p1282, %r1293, %r6;
	or.pred  	%p1283, %p1281, %p1282;
	@%p1283 bra 	$L__BB2_517;
	atom.relaxed.global.cas.b32 	%r1295, [%rd1], -1, %r2;
	atom.relaxed.global.cas.b32 	%r1296, [%rd1+4], -1, %r261;
$L__BB2_517:
	bar.sync 	0;
	add.s32 	%r1297, %r1297, 256;
	setp.lt.s32 	%p1284, %r1297, %r263;
	@%p1284 bra 	$L__BB2_2;
$L__BB2_518:
	ret;

}


// ===== COMPILED SASS (sm_100) =====

	.target	sm_100

	.elftype	@"ET_EXEC"


//--------------------- .note.nv.tkinfo           --------------------------
	.section	.note.nv.tkinfo,"",@"SHT_NOTE"
	.sectionflags	@"SHF_NOTE_NV_TKINFO"
	.tkinfo
        /*0018*/ 	.word	0x00000002
        /*0030*/ 	.string	""
        /*0030*/ 	.string	"ptxas"
        /*0030*/ 	.string	"Cuda compilation tools, release 13.0, V13.0.88"
        /*0030*/ 	.string	"Build cuda_13.0.r13.0/compiler.36424714_0"
        /*0030*/ 	.string	"-arch sm_100 -m 64 "



//--------------------- .note.nv.cuinfo           --------------------------
	.section	.note.nv.cuinfo,"",@"SHT_NOTE"
	.sectionflags	@"SHF_NOTE_NV_CUINFO"
        /*0018*/ 	.short	0x0002
        /*001a*/ 	.short	0x0064
        /*001c*/ 	.short	0x0082
	.zero		2


//--------------------- .nv.info                  --------------------------
	.section	.nv.info,"",@"SHT_CUDA_INFO"
	.align	4


	//----- nvinfo : EIATTR_REGCOUNT
	.align		4
        /*0000*/ 	.byte	0x04, 0x2f
        /*0002*/ 	.short	(.L_1 - .L_0)
	.align		4
.L_0:
        /*0004*/ 	.word	index@(_Z11twoSumNaivePKiiiPi)
        /*0008*/ 	.word	0x0000000c


	//----- nvinfo : EIATTR_FRAME_SIZE
	.align		4
.L_1:
        /*000c*/ 	.byte	0x04, 0x11
        /*000e*/ 	.short	(.L_3 - .L_2)
	.align		4
.L_2:
        /*0010*/ 	.word	index@(_Z11twoSumNaivePKiiiPi)
        /*0014*/ 	.word	0x00000000


	//----- nvinfo : EIATTR_REGCOUNT
	.align		4
.L_3:
        /*0018*/ 	.byte	0x04, 0x2f
        /*001a*/ 	.short	(.L_5 - .L_4)
	.align		4
.L_4:
        /*001c*/ 	.word	index@(_Z18twoSumSortedSearchPKiS0_iiPi)
        /*0020*/ 	.word	0x0000000e


	//----- nvinfo : EIATTR_FRAME_SIZE
	.align		4
.L_5:
        /*0024*/ 	.byte	0x04, 0x11
        /*0026*/ 	.short	(.L_7 - .L_6)
	.align		4
.L_6:
        /*0028*/ 	.word	index@(_Z18twoSumSortedSearchPKiS0_iiPi)
        /*002c*/ 	.word	0x00000000


	//----- nvinfo : EIATTR_REGCOUNT
	.align		4
.L_7:
        /*0030*/ 	.byte	0x04, 0x2f
        /*0032*/ 	.short	(.L_9 - .L_8)
	.align		4
.L_8:
        /*0034*/ 	.word	index@(_Z12twoSumSharedILi256EEvPKiiiPi)
        /*0038*/ 	.word	0x00000024


	//----- nvinfo : EIATTR_FRAME_SIZE
	.align		4
.L_9:
        /*003c*/ 	.byte	0x04, 0x11
        /*003e*/ 	.short	(.L_11 - .L_10)
	.align		4
.L_10:
        /*0040*/ 	.word	index@(_Z12twoSumSharedILi256EEvPKiiiPi)
        /*0044*/ 	.word	0x00000000


	//----- nvinfo : EIATTR_MIN_STACK_SIZE
	.align		4
.L_11:
        /*0048*/ 	.byte	0x04, 0x12
        /*004a*/ 	.short	(.L_13 - .L_12)
	.align		4
.L_12:
        /*004c*/ 	.word	index@(_Z12twoSumSharedILi256EEvPKiiiPi)
        /*0050*/ 	.word	0x00000000


	//----- nvinfo : EIATTR_MIN_STACK_SIZE
	.align		4
.L_13:
        /*0054*/ 	.byte	0x04, 0x12
        /*0056*/ 	.short	(.L_15 - .L_14)
	.align		4
.L_14:
        /*0058*/ 	.word	index@(_Z18twoSumSortedSearchPKiS0_iiPi)
        /*005c*/ 	.word	0x00000000


	//----- nvinfo : EIATTR_MIN_STACK_SIZE
	.align		4
.L_15:
        /*0060*/ 	.byte	0x04, 0x12
        /*0062*/ 	.short	(.L_17 - .L_16)
	.align		4
.L_16:
        /*0064*/ 	.word	index@(_Z11twoSumNaivePKiiiPi)
        /*0068*/ 	.word	0x00000000
.L_17:


//--------------------- .nv.compat                --------------------------
	.section	.nv.compat,"",@"SHT_CUDA_COMPAT_INFO"
	.align	4
        /*0000*/ 	.byte	0x02, 0x09, 0x00, 0x00, 0x02, 0x02, 0x01, 0x00, 0x02, 0x05, 0x05, 0x00, 0x03, 0x07, 0x01, 0x01
        /*0010*/ 	.byte	0x02, 0x03, 0x00, 0x00, 0x02, 0x06, 0x01, 0x00, 0x04, 0x0b, 0x08, 0x00, 0x09, 0x00, 0x00, 0x00
        /*0020*/ 	.byte	0x00, 0x00, 0x00, 0x00


//--------------------- .nv.info._Z12twoSumSharedILi256EEvPKiiiPi --------------------------
	.section	.nv.info._Z12twoSumSharedILi256EEvPKiiiPi,"",@"SHT_CUDA_INFO"
	.sectionflags	@""
	.align	4


	//----- nvinfo : EIATTR_CUDA_API_VERSION
	.align		4
        /*0000*/ 	.byte	0x04, 0x37
        /*0002*/ 	.short	(.L_19 - .L_18)
.L_18:
        /*0004*/ 	.word	0x00000082


	//----- nvinfo : EIATTR_KPARAM_INFO
	.align		4
.L_19:
        /*0008*/ 	.byte	0x04, 0x17
        /*000a*/ 	.short	(.L_21 - .L_20)
.L_20:
        /*000c*/ 	.word	0x00000000
        /*0010*/ 	.short	0x0003
        /*0012*/ 	.short	0x0010
        /*0014*/ 	.byte	0x00, 0xf5, 0x21, 0x00


	//----- nvinfo : EIATTR_KPARAM_INFO
	.align		4
.L_21:
        /*0018*/ 	.byte	0x04, 0x17
        /*001a*/ 	.short	(.L_23 - .L_22)
.L_22:
        /*001c*/ 	.word	0x00000000
        /*0020*/ 	.short	0x0002
        /*0022*/ 	.short	0x000c
        /*0024*/ 	.byte	0x00, 0xf0, 0x11, 0x00


	//----- nvinfo : EIATTR_KPARAM_INFO
	.align		4
.L_23:
        /*0028*/ 	.byte	0x04, 0x17
        /*002a*/ 	.short	(.L_25 - .L_24)
.L_24:
        /*002c*/ 	.word	0x00000000
        /*0030*/ 	.short	0x0001
        /*0032*/ 	.short	0x0008
        /*0034*/ 	.byte	0x00, 0xf0, 0x11, 0x00


	//----- nvinfo : EIATTR_KPARAM_INFO
	.align		4
.L_25:
        /*0038*/ 	.byte	0x04, 0x17
        /*003a*/ 	.short	(.L_27 - .L_26)
.L_26:
        /*003c*/ 	.word	0x00000000
        /*0040*/ 	.short	0x0000
        /*0042*/ 	.short	0x0000
        /*0044*/ 	.byte	0x00, 0xf5, 0x21, 0x00


	//----- nvinfo : EIATTR_SPARSE_MMA_MASK
	.align		4
.L_27:
        /*0048*/ 	.byte	0x03, 0x50
        /*004a*/ 	.short	0x0000


	//----- nvinfo : EIATTR_MAXREG_COUNT
	.align		4
        /*004c*/ 	.byte	0x03, 0x1b
        /*004e*/ 	.short	0x00ff


	//----- nvinfo : EIATTR_NUM_BARRIERS
	.align		4
        /*0050*/ 	.byte	0x02, 0x4c
        /*0052*/ 	.byte	0x01
	.zero		1


	//----- nvinfo : EIATTR_MERCURY_ISA_VERSION
	.align		4
        /*0054*/ 	.byte	0x03, 0x5f
        /*0056*/ 	.short	0x0101


	//----- nvinfo : EIATTR_VRC_CTA_INIT_COUNT
	.align		4
        /*0058*/ 	.byte	0x02, 0x4a
	.zero		1
	.zero		1


	//----- nvinfo : EIATTR_EXIT_INSTR_OFFSETS
	.align		4
        /*005c*/ 	.byte	0x04, 0x1c
        /*005e*/ 	.short	(.L_29 - .L_28)


	//   ....[0]....
.L_28:
        /*0060*/ 	.word	0x00000050


	//   ....[1]....
        /*0064*/ 	.word	0x0000e700


	//----- nvinfo : EIATTR_CRS_STACK_SIZE
	.align		4
.L_29:
        /*0068*/ 	.byte	0x04, 0x1e
        /*006a*/ 	.short	(.L_31 - .L_30)
.L_30:
        /*006c*/ 	.word	0x00000000


	//----- nvinfo : EIATTR_CBANK_PARAM_SIZE
	.align		4
.L_31:
        /*0070*/ 	.byte	0x03, 0x19
        /*0072*/ 	.short	0x0018


	//----- nvinfo : EIATTR_PARAM_CBANK
	.align		4
        /*0074*/ 	.byte	0x04, 0x0a
        /*0076*/ 	.short	(.L_33 - .L_32)
	.align		4
.L_32:
        /*0078*/ 	.word	index@(.nv.constant0._Z12twoSumSharedILi256EEvPKiiiPi)
        /*007c*/ 	.short	0x0380
        /*007e*/ 	.short	0x0018


	//----- nvinfo : EIATTR_SW_WAR
	.align		4
.L_33:
        /*0080*/ 	.byte	0x04, 0x36
        /*0082*/ 	.short	(.L_35 - .L_34)
.L_34:
        /*0084*/ 	.word	0x00000008
.L_35:


//--------------------- .nv.info._Z18twoSumSortedSearchPKiS0_iiPi --------------------------
	.section	.nv.info._Z18twoSumSortedSearchPKiS0_iiPi,"",@"SHT_CUDA_INFO"
	.sectionflags	@""
	.align	4


	//----- nvinfo : EIATTR_CUDA_API_VERSION
	.align		4
        /*0000*/ 	.byte	0x04, 0x37
        /*0002*/ 	.short	(.L_37 - .L_36)
.L_36:
        /*0004*/ 	.word	0x00000082


	//----- nvinfo : EIATTR_KPARAM_INFO
	.align		4
.L_37:
        /*0008*/ 	.byte	0x04, 0x17
        /*000a*/ 	.short	(.L_39 - .L_38)
.L_38:
        /*000c*/ 	.word	0x00000000
        /*0010*/ 	.short	0x0004
        /*0012*/ 	.short	0x0018
        /*0014*/ 	.byte	0x00, 0xf5, 0x21, 0x00


	//----- nvinfo : EIATTR_KPARAM_INFO
	.align		4
.L_39:
        /*0018*/ 	.byte	0x04, 0x17
        /*001a*/ 	.short	(.L_41 - .L_40)
.L_40:
        /*001c*/ 	.word	0x00000000
        /*0020*/ 	.short	0x0003
        /*0022*/ 	.short	0x0014
        /*0024*/ 	.byte	0x00, 0xf0, 0x11, 0x00


	//----- nvinfo : EIATTR_KPARAM_INFO
	.align		4
.L_41:
        /*0028*/ 	.byte	0x04, 0x17
        /*002a*/ 	.short	(.L_43 - .L_42)
.L_42:
        /*002c*/ 	.word	0x00000000
        /*0030*/ 	.short	0x0002
        /*0032*/ 	.short	0x0010
        /*0034*/ 	.byte	0x00, 0xf0, 0x11, 0x00


	//----- nvinfo : EIATTR_KPARAM_INFO
	.align		4
.L_43:
        /*0038*/ 	.byte	0x04, 0x17
        /*003a*/ 	.short	(.L_45 - .L_44)
.L_44:
        /*003c*/ 	.word	0x00000000
        /*0040*/ 	.short	0x0001
        /*0042*/ 	.short	0x0008
        /*0044*/ 	.byte	0x00, 0xf5, 0x21, 0x00


	//----- nvinfo : EIATTR_KPARAM_INFO
	.align		4
.L_45:
        /*0048*/ 	.byte	0x04, 0x17
        /*004a*/ 	.short	(.L_47 - .L_46)
.L_46:
        /*004c*/ 	.word	0x00000000
        /*0050*/ 	.short	0x0000
        /*0052*/ 	.short	0x0000
        /*0054*/ 	.byte	0x00, 0xf5, 0x21, 0x00


	//----- nvinfo : EIATTR_SPARSE_MMA_MASK
	.align		4
.L_47:
        /*0058*/ 	.byte	0x03, 0x50
        /*005a*/ 	.short	0x0000


	//----- nvinfo : EIATTR_MAXREG_COUNT
	.align		4
        /*005c*/ 	.byte	0x03, 0x1b
        /*005e*/ 	.short	0x00ff


	//----- nvinfo : EIATTR_MERCURY_ISA_VERSION
	.align		4
        /*0060*/ 	.byte	0x03, 0x5f
        /*0062*/ 	.short	0x0101


	//----- nvinfo : EIATTR_VRC_CTA_INIT_COUNT
	.align		4
        /*0064*/ 	.byte	0x02, 0x4a
	.zero		1
	.zero		1


	//----- nvinfo : EIATTR_EXIT_INSTR_OFFSETS
	.align		4
        /*0068*/ 	.byte	0x04, 0x1c
        /*006a*/ 	.short	(.L_49 - .L_48)


	//   ....[0]....
.L_48:
        /*006c*/ 	.word	0x00000070


	//   ....[1]....
        /*0070*/ 	.word	0x000002b0


	//   ....[2]....
        /*0074*/ 	.word	0x000003d0


	//----- nvinfo : EIATTR_CRS_STACK_SIZE
	.align		4
.L_49:
        /*0078*/ 	.byte	0x04, 0x1e
        /*007a*/ 	.short	(.L_51 - .L_50)
.L_50:
        /*007c*/ 	.word	0x00000000


	//----- nvinfo : EIATTR_CBANK_PARAM_SIZE
	.align		4
.L_51:
        /*0080*/ 	.byte	0x03, 0x19
        /*0082*/ 	.short	0x0020


	//----- nvinfo : EIATTR_PARAM_CBANK
	.align		4
        /*0084*/ 	.byte	0x04, 0x0a
        /*0086*/ 	.short	(.L_53 - .L_52)
	.align		4
.L_52:
        /*0088*/ 	.word	index@(.nv.constant0._Z18twoSumSortedSearchPKiS0_iiPi)
        /*008c*/ 	.short	0x0380
        /*008e*/ 	.short	0x0020


	//----- nvinfo : EIATTR_SW_WAR
	.align		4
.L_53:
        /*0090*/ 	.byte	0x04, 0x36
        /*0092*/ 	.short	(.L_55 - .L_54)
.L_54:
        /*0094*/ 	.word	0x00000008
.L_55:


//--------------------- .nv.info._Z11twoSumNaivePKiiiPi --------------------------
	.section	.nv.info._Z11twoSumNaivePKiiiPi,"",@"SHT_CUDA_INFO"
	.sectionflags	@""
	.align	4


	//----- nvinfo : EIATTR_CUDA_API_VERSION
	.align		4
        /*0000*/ 	.byte	0x04, 0x37
        /*0002*/ 	.short	(.L_57 - .L_56)
.L_56:
        /*0004*/ 	.word	0x00000082


	//----- nvinfo : EIATTR_KPARAM_INFO
	.align		4
.L_57:
        /*0008*/ 	.byte	0x04, 0x17
        /*000a*/ 	.short	(.L_59 - .L_58)
.L_58:
        /*000c*/ 	.word	0x00000000
        /*0010*/ 	.short	0x0003
        /*0012*/ 	.short	0x0010
        /*0014*/ 	.byte	0x00, 0xf5, 0x21, 0x00


	//----- nvinfo : EIATTR_KPARAM_INFO
	.align		4
.L_59:
        /*0018*/ 	.byte	0x04, 0x17
        /*001a*/ 	.short	(.L_61 - .L_60)
.L_60:
        /*001c*/ 	.word	0x00000000
        /*0020*/ 	.short	0x0002
        /*0022*/ 	.short	0x000c
        /*0024*/ 	.byte	0x00, 0xf0, 0x11, 0x00


	//----- nvinfo : EIATTR_KPARAM_INFO
	.align		4
.L_61:
        /*0028*/ 	.byte	0x04, 0x17
        /*002a*/ 	.short	(.L_63 - .L_62)
.L_62:
        /*002c*/ 	.word	0x00000000
        /*0030*/ 	.short	0x0001
        /*0032*/ 	.short	0x0008
        /*0034*/ 	.byte	0x00, 0xf0, 0x11, 0x00


	//----- nvinfo : EIATTR_KPARAM_INFO
	.align		4
.L_63:
        /*0038*/ 	.byte	0x04, 0x17
        /*003a*/ 	.short	(.L_65 - .L_64)
.L_64:
        /*003c*/ 	.word	0x00000000
        /*0040*/ 	.short	0x0000
        /*0042*/ 	.short	0x0000
        /*0044*/ 	.byte	0x00, 0xf5, 0x21, 0x00


	//----- nvinfo : EIATTR_SPARSE_MMA_MASK
	.align		4
.L_65:
        /*0048*/ 	.byte	0x03, 0x50
        /*004a*/ 	.short	0x0000


	//----- nvinfo : EIATTR_MAXREG_COUNT
	.align		4
        /*004c*/ 	.byte	0x03, 0x1b
        /*004e*/ 	.short	0x00ff


	//----- nvinfo : EIATTR_MERCURY_ISA_VERSION
	.align		4
        /*0050*/ 	.byte	0x03, 0x5f
        /*0052*/ 	.short	0x0101


	//----- nvinfo : EIATTR_VRC_CTA_INIT_COUNT
	.align		4
        /*0054*/ 	.byte	0x02, 0x4a
	.zero		1
	.zero		1


	//----- nvinfo : EIATTR_EXIT_INSTR_OFFSETS
	.align		4
        /*0058*/ 	.byte	0x04, 0x1c
        /*005a*/ 	.short	(.L_67 - .L_66)


	//   ....[0]....
.L_66:
        /*005c*/ 	.word	0x000000d0


	//   ....[1]....
        /*0060*/ 	.word	0x00000170


	//   ....[2]....
        /*0064*/ 	.word	0x00000240


	//----- nvinfo : EIATTR_CBANK_PARAM_SIZE
	.align		4
.L_67:
        /*0068*/ 	.byte	0x03, 0x19
        /*006a*/ 	.short	0x0018


	//----- nvinfo : EIATTR_PARAM_CBANK
	.align		4
        /*006c*/ 	.byte	0x04, 0x0a
        /*006e*/ 	.short	(.L_69 - .L_68)
	.align		4
.L_68:
        /*0070*/ 	.word	index@(.nv.constant0._Z11twoSumNaivePKiiiPi)
        /*0074*/ 	.short	0x0380
        /*0076*/ 	.short	0x0018


	//----- nvinfo : EIATTR_SW_WAR
	.align		4
.L_69:
        /*0078*/ 	.byte	0x04, 0x36
        /*007a*/ 	.short	(.L_71 - .L_70)
.L_70:
        /*007c*/ 	.word	0x00000008
.L_71:


//--------------------- .nv.callgraph             --------------------------
	.section	.nv.callgraph,"",@"SHT_CUDA_CALLGRAPH"
	.align	4
	.sectionentsize	8
	.align		4
        /*0000*/ 	.word	0x00000000
	.align		4
        /*0004*/ 	.word	0xffffffff
	.align		4
        /*0008*/ 	.word	0x00000000
	.align		4
        /*000c*/ 	.word	0xfffffffe
	.align		4
        /*0010*/ 	.word	0x00000000
	.align		4
        /*0014*/ 	.word	0xfffffffd
	.align		4
        /*0018*/ 	.word	0x00000000
	.align		4
        /*001c*/ 	.word	0xfffffffc


//--------------------- .text._Z12twoSumSharedILi256EEvPKiiiPi --------------------------
	.section	.text._Z12twoSumSharedILi256EEvPKiiiPi,"ax",@progbits
	.align	128
        .global         _Z12twoSumSharedILi256EEvPKiiiPi
        .type           _Z12twoSumSharedILi256EEvPKiiiPi,@function
        .size           _Z12twoSumSharedILi256EEvPKiiiPi,(.L_x_521 - _Z12twoSumSharedILi256EEvPKiiiPi)
        .other          _Z12twoSumSharedILi256EEvPKiiiPi,@"STO_CUDA_ENTRY STV_DEFAULT"
_Z12twoSumSharedILi256EEvPKiiiPi:
.text._Z12twoSumSharedILi256EEvPKiiiPi:
[----:B------:R-:W-:Y:S08]  /*0000*/  LDC R1, c[0x0][0x37c] ;  /* 0x0000df00ff017b82 */ /* 0x000ff00000000800 */
[----:B------:R-:W0:Y:S08]  /*0010*/  LDC R0, c[0x0][0x388] ;  /* 0x0000e200ff007b82 */ /* 0x000e300000000800 */
[----:B------:R-:W1:Y:S01]  /*0020*/  S2UR UR12, SR_CTAID.X ;  /* 0x00000000000c79c3 */ /* 0x000e620000002500 */
[----:B0-----:R-:W-:-:S02]  /*0030*/  ISETP.GE.AND P0, PT, R0, 0x1, PT ;  /* 0x000000010000780c */ /* 0x001fc40003f06270 */
[----:B------:R-:W0:Y:S11]  /*0040*/  S2R R0, SR_TID.X ;  /* 0x0000000000007919 */ /* 0x000e360000002100 */
[----:B-1----:R-:W-:Y:S05]  /*0050*/  @!P0 EXIT ;  /* 0x000000000000894d */ /* 0x002fea0003800000 */
[----:B------:R-:W1:Y:S01]  /*0060*/  S2UR UR5, SR_CgaCtaId ;  /* 0x00000000000579c3 */ /* 0x000e620000008800 */
[----:B------:R-:W-:Y:S01]  /*0070*/  UMOV UR4, 0x400 ;  /* 0x0000040000047882 */ /* 0x000fe20000000000 */
[----:B------:R-:W-:Y:S01]  /*0080*/  IMAD.MOV.U32 R3, RZ, RZ, RZ ;  /* 0x000000ffff037224 */ /* 0x000fe200078e00ff */
[----:B------:R-:W2:Y:S01]  /*0090*/  LDCU.64 UR6, c[0x0][0x358] ;  /* 0x00006b00ff0677ac */ /* 0x000ea20008000a00 */
[----:B------:R-:W3:Y:S04]  /*00a0*/  LDCU UR10, c[0x0][0x388] ;  /* 0x00007100ff0a77ac */ /* 0x000ee80008000800 */
[----:B------:R-:W4:Y:S01]  /*00b0*/  LDC R5, c[0x0][0x360] ;  /* 0x0000d800ff057b82 */ /* 0x000f220000000800 */
[----:B------:R-:W0:Y:S01]  /*00c0*/  LDCU UR11, c[0x0][0x38c] ;  /* 0x00007180ff0b77ac */ /* 0x000e220008000800 */
[----:B------:R-:W0:Y:S06]  /*00d0*/  LDCU.64 UR8, c[0x0][0x390] ;  /* 0x00007200ff0877ac */ /* 0x000e2c0008000a00 */
[----:B------:R-:W5:Y:S08]  /*00e0*/  LDC.64 R30, c[0x0][0x380] ;  /* 0x0000e000ff1e7b82 */ /* 0x000f700000000a00 */
[----:B------:R-:W2:Y:S01]  /*00f0*/  LDC.64 R28, c[0x0][0x380] ;  /* 0x0000e000ff1c7b82 */ /* 0x000ea20000000a00 */
[----:B-1----:R-:W-:-:S06]  /*0100*/  ULEA UR4, UR5, UR4, 0x18 ;  /* 0x0000000405047291 */ /* 0x002fcc000f8ec0ff */
[----:B0-----:R-:W-:Y:S01]  /*0110*/  LEA R6, R0, UR4, 0x2 ;  /* 0x0000000400067c11 */ /* 0x001fe2000f8e10ff */
[----:B----4-:R-:W-:-:S04]  /*0120*/  IMAD R5, R5, UR12, R0 ;  /* 0x0000000c05057c24 */ /* 0x010fc8000f8e0200 */
[----:B---3-5:R-:W-:-:S07]  /*0130*/  IMAD.WIDE R30, R5, 0x4, R30 ;  /* 0x00000004051e7825 */ /* 0x028fce00078e021e */
.L_x_514:
[----:B0-----:R-:W-:Y:S01]  /*0140*/  IMAD.IADD R9, R0, 0x1, R3 ;  /* 0x0000000100097824 */ /* 0x001fe200078e0203 */
[----:B------:R-:W-:Y:S04]  /*0150*/  BSSY.RECONVERGENT B0, `(.L_x_0) ;  /* 0x0000006000007945 */ /* 0x000fe80003800200 */
[----:B------:R-:W-:-:S13]  /*0160*/  ISETP.GE.AND P0, PT, R9, UR10, PT ;  /* 0x0000000a09007c0c */ /* 0x000fda000bf06270 */
[----:B-12345:R-:W-:Y:S05]  /*0170*/  @P0 BRA `(.L_x_1) ;  /* 0x00000000000c0947 */ /* 0x03efea0003800000 */
[----:B--2---:R-:W-:-:S06]  /*0180*/  IMAD.WIDE.U32 R8, R9, 0x4, R28 ;  /* 0x0000000409087825 */ /* 0x004fcc00078e001c */
[----:B------:R-:W2:Y:S04]  /*0190*/  LDG.E R9, desc[UR6][R8.64] ;  /* 0x0000000608097981 */ /* 0x000ea8000c1e1900 */
[----:B--2---:R0:W-:Y:S02]  /*01a0*/  STS [R6], R9 ;  /* 0x0000000906007388 */ /* 0x0041e40000000800 */
.L_x_1:
[----:B--2---:R-:W-:Y:S05]  /*01b0*/  BSYNC.RECONVERGENT B0 ;  /* 0x0000000000007941 */ /* 0x004fea0003800200 */
.L_x_0:
[----:B------:R-:W-:Y:S01]  /*01c0*/  BAR.SYNC.DEFER_BLOCKING 0x0 ;  /* 0x0000000000007b1d */ /* 0x000fe20000010000 */
[----:B------:R-:W-:-:S05]  /*01d0*/  ISETP.GE.AND P0, PT, R5, UR10, PT ;  /* 0x0000000a05007c0c */ /* 0x000fca000bf06270 */
[----:B------:R-:W-:Y:S08]  /*01e0*/  BSSY.RECONVERGENT B0, `(.L_x_2) ;  /* 0x0000e4d000007945 */ /* 0x000ff00003800200 */
[----:B------:R-:W-:Y:S05]  /*01f0*/  @P0 BRA `(.L_x_3) ;  /* 0x000000e4002c0947 */ /* 0x000fea0003800000 */
[----:B------:R-:W2:Y:S01]  /*0200*/  LDG.E R7, desc[UR6][R30.64] ;  /* 0x000000061e077981 */ /* 0x000ea2000c1e1900 */
[----:B------:R-:W-:Y:S01]  /*0210*/  MOV R26, 0x400 ;  /* 0x00000400001a7802 */ /* 0x000fe20000000f00 */
[----:B------:R-:W-:Y:S01]  /*0220*/  UMOV UR4, 0x4 ;  /* 0x0000000400047882 */ /* 0x000fe20000000000 */
[CC--:B------:R-:W-:Y:S01]  /*0230*/  ISETP.GE.AND P0, PT, R5.reuse, R3.reuse, PT ;  /* 0x000000030500720c */ /* 0x0c0fe20003f06270 */
[----:B0-----:R-:W0:Y:S01]  /*0240*/  S2R R9, SR_CgaCtaId ;  /* 0x0000000000097919 */ /* 0x001e220000008800 */
[----:B------:R-:W-:Y:S01]  /*0250*/  UMOV UR5, 0x0 ;  /* 0x0000000000057882 */ /* 0x000fe20000000000 */
[----:B------:R-:W-:Y:S01]  /*0260*/  ISETP.GT.AND P1, PT, R5, R3, PT ;  /* 0x000000030500720c */ /* 0x000fe20003f24270 */
[----:B------:R-:W-:Y:S01]  /*0270*/  UIMAD.WIDE.U32 UR4, UR8, 0x1, UR4 ;  /* 0x00000001080478a5 */ /* 0x000fe2000f8e0004 */
[C---:B------:R-:W-:Y:S01]  /*0280*/  ISETP.GE.OR P0, PT, R3.reuse, UR10, P0 ;  /* 0x0000000a03007c0c */ /* 0x040fe20008706670 */
[----:B------:R-:W-:Y:S01]  /*0290*/  BSSY.RECONVERGENT B1, `(.L_x_4) ;  /* 0x0000016000017945 */ /* 0x000fe20003800200 */
[----:B------:R-:W-:Y:S01]  /*02a0*/  VIADD R25, R3, 0x2 ;  /* 0x0000000203197836 */ /* 0x000fe20000000000 */
[----:B------:R-:W-:-:S02]  /*02b0*/  UIADD3 UR12, UPT, UPT, UR5, UR9, URZ ;  /* 0x00000009050c7290 */ /* 0x000fc4000fffe0ff */
[----:B------:R-:W-:Y:S02]  /*02c0*/  IMAD.U32 R33, RZ, RZ, UR5 ;  /* 0x00000005ff217e24 */ /* 0x000fe4000f8e00ff */
[----:B------:R-:W-:Y:S02]  /*02d0*/  IMAD.U32 R32, RZ, RZ, UR4 ;  /* 0x00000004ff207e24 */ /* 0x000fe4000f8e00ff */
[----:B------:R-:W-:Y:S02]  /*02e0*/  MOV R33, UR12 ;  /* 0x0000000c00217c02 */ /* 0x000fe40008000f00 */
[----:B0-----:R-:W-:Y:S01]  /*02f0*/  LEA R26, R9, R26, 0x18 ;  /* 0x0000001a091a7211 */ /* 0x001fe200078ec0ff */
[----:B------:R-:W-:-:S04]  /*0300*/  VIADD R9, R3, 0x1 ;  /* 0x0000000103097836 */ /* 0x000fc80000000000 */
[----:B------:R-:W0:Y:S01]  /*0310*/  LDS.128 R16, [R26] ;  /* 0x000000001a107984 */ /* 0x000e220000000c00 */
[----:B------:R-:W-:-:S03]  /*0320*/  ISETP.GE.OR P1, PT, R9, UR10, P1 ;  /* 0x0000000a09007c0c */ /* 0x000fc60008f26670 */
[----:B------:R1:W3:Y:S01]  /*0330*/  LDS.128 R12, [R26+0x10] ;  /* 0x000010001a0c7984 */ /* 0x0002e20000000c00 */
[----:B--2---:R-:W-:-:S04]  /*0340*/  IADD3 R7, PT, PT, -R7, UR11, RZ ;  /* 0x0000000b07077c10 */ /* 0x004fc8000fffe1ff */
[-C--:B0-----:R-:W-:Y:S02]  /*0350*/  ISETP.NE.OR P0, PT, R16, R7.reuse, P0 ;  /* 0x000000071000720c */ /* 0x081fe40000705670 */
[----:B------:R-:W-:-:S11]  /*0360*/  ISETP.NE.OR P1, PT, R17, R7, P1 ;  /* 0x000000071100720c */ /* 0x000fd60000f25670 */
[----:B-1-3--:R-:W-:Y:S05]  /*0370*/  @P0 BRA `(.L_x_5) ;  /* 0x00000000001c0947 */ /* 0x00afea0003800000 */
[----:B------:R-:W0:Y:S01]  /*0380*/  LDCU.64 UR4, c[0x0][0x390] ;  /* 0x00007200ff0477ac */ /* 0x000e220008000a00 */
[----:B------:R-:W-:Y:S02]  /*0390*/  IMAD.MOV.U32 R4, RZ, RZ, -0x1 ;  /* 0xffffffffff047424 */ /* 0x000fe400078e00ff */
[----:B------:R-:W-:Y:S02]  /*03a0*/  IMAD.MOV.U32 R2, RZ, RZ, -0x1 ;  /* 0xffffffffff027424 */ /* 0x000fe400078e00ff */
[----:B0-----:R-:W-:Y:S02]  /*03b0*/  IMAD.U32 R10, RZ, RZ, UR4 ;  /* 0x00000004ff0a7e24 */ /* 0x001fe4000f8e00ff */
[----:B------:R-:W-:-:S05]  /*03c0*/  IMAD.U32 R11, RZ, RZ, UR5 ;  /* 0x00000005ff0b7e24 */ /* 0x000fca000f8e00ff */
[----:B------:R0:W5:Y:S04]  /*03d0*/  ATOMG.E.CAS.STRONG.GPU PT, RZ, [R10], R4, R5 ;  /* 0x000000040aff73a9 */ /* 0x00016800001ee105 */
[----:B------:R0:W5:Y:S02]  /*03e0*/  ATOMG.E.CAS.STRONG.GPU PT, RZ, [R32], R2, R3 ;  /* 0x0000000220ff73a9 */ /* 0x00016400001ee103 */
.L_x_5:
[----:B------:R-:W-:Y:S05]  /*03f0*/  BSYNC.RECONVERGENT B1 ;  /* 0x0000000000017941 */ /* 0x000fea0003800200 */
.L_x_4:
[----:B------:R-:W-:Y:S04]  /*0400*/  BSSY.RECONVERGENT B1, `(.L_x_6) ;  /* 0x0000009000017945 */ /* 0x000fe80003800200 */
[----:B------:R-:W-:Y:S05]  /*0410*/  @P1 BRA `(.L_x_7) ;  /* 0x00000000001c1947 */ /* 0x000fea0003800000 */
[----:B------:R-:W1:Y:S01]  /*0420*/  LDCU.64 UR4, c[0x0][0x390] ;  /* 0x00007200ff0477ac */ /* 0x000e620008000a00 */
[----:B0-----:R-:W-:Y:S01]  /*0430*/  MOV R4, 0xffffffff ;  /* 0xffffffff00047802 */ /* 0x001fe20000000f00 */
[----:B------:R-:W-:Y:S02]  /*0440*/  IMAD.MOV.U32 R8, RZ, RZ, -0x1 ;  /* 0xffffffffff087424 */ /* 0x000fe400078e00ff */
[----:B-1----:R-:W-:Y:S02]  /*0450*/  IMAD.U32 R10, RZ, RZ, UR4 ;  /* 0x00000004ff0a7e24 */ /* 0x002fe4000f8e00ff */
[----:B------:R-:W-:-:S05]  /*0460*/  IMAD.U32 R11, RZ, RZ, UR5 ;  /* 0x00000005ff0b7e24 */ /* 0x000fca000f8e00ff */
[----:B------:R1:W5:Y:S04]  /*0470*/  ATOMG.E.CAS.STRONG.GPU PT, RZ, [R10], R4, R5 ;  /* 0x000000040aff73a9 */ /* 0x00036800001ee105 */
[----:B------:R1:W5:Y:S02]  /*0480*/  ATOMG.E.CAS.STRONG.GPU PT, RZ, [R32], R8, R9 ;  /* 0x0000000820ff73a9 */ /* 0x00036400001ee109 */
.L_x_7:
[----:B------:R-:W-:Y:S05]  /*0490*/  BSYNC.RECONVERGENT B1 ;  /* 0x0000000000017941 */ /* 0x000fea0003800200 */
.L_x_6:
[----:B01----:R0:W1:Y:S01]  /*04a0*/  LDS.128 R8, [R26+0x20] ;  /* 0x000020001a087984 */ /* 0x0030620000000c00 */
[----:B------:R-:W-:Y:S01]  /*04b0*/  ISETP.GE.AND P0, PT, R5, R25, PT ;  /* 0x000000190500720c */ /* 0x000fe20003f06270 */
[C---:B------:R-:W-:Y:S01]  /*04c0*/  VIADD R17, R3.reuse, 0x3 ;  /* 0x0000000303117836 */ /* 0x040fe20000000000 */
[C---:B------:R-:W-:Y:S01]  /*04d0*/  IADD3 R21, PT, PT, R3.reuse, 0x4, RZ ;  /* 0x0000000403157810 */ /* 0x040fe20007ffe0ff */
[----:B------:R-:W-:Y:S01]  /*04e0*/  VIADD R23, R3, 0x5 ;  /* 0x0000000503177836 */ /* 0x000fe20000000000 */
[----:B------:R-:W-:Y:S01]  /*04f0*/  ISETP.GE.OR P0, PT, R25, UR10, P0 ;  /* 0x0000000a19007c0c */ /* 0x000fe20008706670 */
[----:B------:R-:W-:Y:S01]  /*0500*/  BSSY.RECONVERGENT B1, `(.L_x_8) ;  /* 0x0000013000017945 */ /* 0x000fe20003800200 */
[C---:B------:R-:W-:Y:S02]  /*0510*/  ISETP.GE.AND P1, PT, R5.reuse, R17, PT ;  /* 0x000000110500720c */ /* 0x040fe40003f26270 */
[----:B------:R-:W-:Y:S02]  /*0520*/  ISETP.NE.OR P0, PT, R18, R7, P0 ;  /* 0x000000071200720c */ /* 0x000fe40000705670 */
[----:B------:R-:W-:-:S02]  /*0530*/  ISETP.GE.AND P2, PT, R5, R21, PT ;  /* 0x000000150500720c */ /* 0x000fc40003f46270 */
[----:B------:R-:W-:Y:S02]  /*0540*/  ISETP.GE.AND P3, PT, R5, R23, PT ;  /* 0x000000170500720c */ /* 0x000fe40003f66270 */
[----:B------:R-:W-:Y:S02]  /*0550*/  ISETP.GE.OR P1, PT, R17, UR10, P1 ;  /* 0x0000000a11007c0c */ /* 0x000fe40008f26670 */
[----:B------:R-:W-:Y:S02]  /*0560*/  ISETP.GE.OR P2, PT, R21, UR10, P2 ;  /* 0x0000000a15007c0c */ /* 0x000fe40009746670 */
[----:B------:R-:W-:Y:S02]  /*0570*/  ISETP.GE.OR P3, PT, R23, UR10, P3 ;  /* 0x0000000a17007c0c */ /* 0x000fe40009f66670 */
[-C--:B------:R-:W-:Y:S02]  /*0580*/  ISETP.NE.OR P1, PT, R19, R7.reuse, P1 ;  /* 0x000000071300720c */ /* 0x080fe40000f25670 */
[----:B------:R-:W-:-:S02]  /*0590*/  ISETP.NE.OR P2, PT, R12, R7, P2 ;  /* 0x000000070c00720c */ /* 0x000fc40001745670 */
[----:B------:R-:W-:Y:S01]  /*05a0*/  ISETP.NE.OR P3, PT, R13, R7, P3 ;  /* 0x000000070d00720c */ /* 0x000fe20001f65670 */
[----:B0-----:R-:W-:-:S12]  /*05b0*/  @P0 BRA `(.L_x_9) ;  /* 0x00000000001c0947 */ /* 0x001fd80003800000 */
[----:B------:R-:W0:Y:S01]  /*05c0*/  LDCU.64 UR4, c[0x0][0x390] ;  /* 0x00007200ff0477ac */ /* 0x000e220008000a00 */
[----:B------:R-:W-:Y:S01]  /*05d0*/  IMAD.MOV.U32 R4, RZ, RZ, -0x1 ;  /* 0xffffffffff047424 */ /* 0x000fe200078e00ff */
[----:B------:R-:W-:Y:S01]  /*05e0*/  MOV R24, 0xffffffff ;  /* 0xffffffff00187802 */ /* 0x000fe20000000f00 */
[----:B0-----:R-:W-:Y:S02]  /*05f0*/  IMAD.U32 R12, RZ, RZ, UR4 ;  /* 0x00000004ff0c7e24 */ /* 0x001fe4000f8e00ff */
[----:B------:R-:W-:-:S05]  /*0600*/  IMAD.U32 R13, RZ, RZ, UR5 ;  /* 0x00000005ff0d7e24 */ /* 0x000fca000f8e00ff */
[----:B------:R0:W5:Y:S04]  /*0610*/  ATOMG.E.CAS.STRONG.GPU PT, RZ, [R12], R4, R5 ;  /* 0x000000040cff73a9 */ /* 0x00016800001ee105 */
[----:B------:R0:W5:Y:S02]  /*0620*/  ATOMG.E.CAS.STRONG.GPU PT, RZ, [R32], R24, R25 ;  /* 0x0000001820ff73a9 */ /* 0x00016400001ee119 */
.L_x_9:
[----:B------:R-:W-:Y:S05]  /*0630*/  BSYNC.RECONVERGENT B1 ;  /* 0x0000000000017941 */ /* 0x000fea0003800200 */
.L_x_8:
[----:B------:R-:W-:Y:S01]  /*0640*/  BSSY.RECONVERGENT B1, `(.L_x_10) ;  /* 0x000000a000017945 */ /* 0x000fe20003800200 */
[----:B0-----:R-:W-:-:S03]  /*0650*/  VIADD R25, R3, 0x6 ;  /* 0x0000000603197836 */ /* 0x001fc60000000000 */
[----:B------:R-:W-:Y:S05]  /*0660*/  @P1 BRA `(.L_x_11) ;  /* 0x00000000001c1947 */ /* 0x000fea0003800000 */
[----:B------:R-:W0:Y:S01]  /*0670*/  LDCU.64 UR4, c[0x0][0x390] ;  /* 0x00007200ff0477ac */ /* 0x000e220008000a00 */
[----:B------:R-:W-:Y:S01]  /*0680*/  IMAD.MOV.U32 R4, RZ, RZ, -0x1 ;  /* 0xffffffffff047424 */ /* 0x000fe200078e00ff */
[----:B------:R-:W-:Y:S01]  /*0690*/  MOV R16, 0xffffffff ;  /* 0xffffffff00107802 */ /* 0x000fe20000000f00 */
[----:B0-----:R-:W-:Y:S02]  /*06a0*/  IMAD.U32 R12, RZ, RZ, UR4 ;  /* 0x00000004ff0c7e24 */ /* 0x001fe4000f8e00ff */
[----:B------:R-:W-:-:S05]  /*06b0*/  IMAD.U32 R13, RZ, RZ, UR5 ;  /* 0x00000005ff0d7e24 */ /* 0x000fca000f8e00ff */
[----:B------:R0:W5:Y:S04]  /*06c0*/  ATOMG.E.CAS.STRONG.GPU PT, RZ, [R12], R4, R5 ;  /* 0x000000040cff73a9 */ /* 0x00016800001ee105 */
[----:B------:R0:W5:Y:S02]  /*06d0*/  ATOMG.E.CAS.STRONG.GPU PT, RZ, [R32], R16, R17 ;  /* 0x0000001020ff73a9 */ /* 0x00016400001ee111 */
.L_x_11:
[----:B------:R-:W-:Y:S05]  /*06e0*/  BSYNC.RECONVERGENT B1 ;  /* 0x0000000000017941 */ /* 0x000fea0003800200 */
.L_x_10:
[----:B------:R-:W-:Y:S04]  /*06f0*/  BSSY.RECONVERGENT B1, `(.L_x_12) ;  /* 0x0000009000017945 */ /* 0x000fe80003800200 */
[----:B------:R-:W-:Y:S05]  /*0700*/  @P2 BRA `(.L_x_13) ;  /* 0x00000000001c2947 */ /* 0x000fea0003800000 */
[----:B------:R-:W2:Y:S01]  /*0710*/  LDCU.64 UR4, c[0x0][0x390] ;  /* 0x00007200ff0477ac */ /* 0x000ea20008000a00 */
[----:B0-----:R-:W-:Y:S02]  /*0720*/  IMAD.MOV.U32 R4, RZ, RZ, -0x1 ;  /* 0xffffffffff047424 */ /* 0x001fe400078e00ff */
[----:B------:R-:W-:Y:S02]  /*0730*/  IMAD.MOV.U32 R20, RZ, RZ, -0x1 ;  /* 0xffffffffff147424 */ /* 0x000fe400078e00ff */
[----:B--2---:R-:W-:Y:S02]  /*0740*/  IMAD.U32 R12, RZ, RZ, UR4 ;  /* 0x00000004ff0c7e24 */ /* 0x004fe4000f8e00ff */
[----:B------:R-:W-:-:S05]  /*0750*/  IMAD.U32 R13, RZ, RZ, UR5 ;  /* 0x00000005ff0d7e24 */ /* 0x000fca000f8e00ff */
[----:B------:R2:W5:Y:S04]  /*0760*/  ATOMG.E.CAS.STRONG.GPU PT, RZ, [R12], R4, R5 ;  /* 0x000000040cff73a9 */ /* 0x00056800001ee105 */
[----:B------:R2:W5:Y:S02]  /*0770*/  ATOMG.E.CAS.STRONG.GPU PT, RZ, [R32], R20, R21 ;  /* 0x0000001420ff73a9 */ /* 0x00056400001ee115 */
.L_x_13:
[----:B------:R-:W-:Y:S05]  /*0780*/  BSYNC.RECONVERGENT B1 ;  /* 0x0000000000017941 */ /* 0x000fea0003800200 */
.L_x_12:
[----:B------:R-:W-:Y:S04]  /*0790*/  BSSY.RECONVERGENT B1, `(.L_x_14) ;  /* 0x0000009000017945 */ /* 0x000fe80003800200 */
[----:B------:R-:W-:Y:S05]  /*07a0*/  @P3 BRA `(.L_x_15) ;  /* 0x00000000001c3947 */ /* 0x000fea0003800000 */
[----:B------:R-:W3:Y:S01]  /*07b0*/  LDCU.64 UR4, c[0x0][0x390] ;  /* 0x00007200ff0477ac */ /* 0x000ee20008000a00 */
[----:B0-2---:R-:W-:Y:S01]  /*07c0*/  MOV R4, 0xffffffff ;  /* 0xffffffff00047802 */ /* 0x005fe20000000f00 */
[----:B------:R-:W-:Y:S02]  /*07d0*/  IMAD.MOV.U32 R22, RZ, RZ, -0x1 ;  /* 0xffffffffff167424 */ /* 0x000fe400078e00ff */
[----:B---3--:R-:W-:Y:S02]  /*07e0*/  IMAD.U32 R12, RZ, RZ, UR4 ;  /* 0x00000004ff0c7e24 */ /* 0x008fe4000f8e00ff */
[----:B------:R-:W-:-:S05]  /*07f0*/  IMAD.U32 R13, RZ, RZ, UR5 ;  /* 0x00000005ff0d7e24 */ /* 0x000fca000f8e00ff */
[----:B------:R3:W5:Y:S04]  /*0800*/  ATOMG.E.CAS.STRONG.GPU PT, RZ, [R12], R4, R5 ;  /* 0x000000040cff73a9 */ /* 0x00076800001ee105 */
[----:B------:R3:W5:Y:S02]  /*0810*/  ATOMG.E.CAS.STRONG.GPU PT, RZ, [R32], R22, R23 ;  /* 0x0000001620ff73a9 */ /* 0x00076400001ee117 */
.L_x_15:
[----:B------:R-:W-:Y:S05]  /*0820*/  BSYNC.RECONVERGENT B1 ;  /* 0x0000000000017941 */ /* 0x000fea0003800200 */
.L_x_14:
[----:B0-----:R0:W4:Y:S01]  /*0830*/  LDS.128 R16, [R26+0x30] ;  /* 0x000030001a107984 */ /* 0x0011220000000c00 */
[----:B------:R-:W-:Y:S01]  /*0840*/  ISETP.GE.AND P0, PT, R5, R25, PT ;  /* 0x000000190500720c */ /* 0x000fe20003f06270 */
[C---:B--23--:R-:W-:Y:S01]  /*0850*/  VIADD R13, R3.reuse, 0x7 ;  /* 0x00000007030d7836 */ /* 0x04cfe20000000000 */
        /* <DEDUP_REMOVED lines=12> */
[----:B-1----:R-:W-:-:S02]  /*0920*/  ISETP.NE.OR P2, PT, R8, R7, P2 ;  /* 0x000000070800720c */ /* 0x002fc40001745670 */
        /* <DEDUP_REMOVED lines=9> */
.L_x_17:
[----:B------:R-:W-:Y:S05]  /*09c0*/  BSYNC.RECONVERGENT B1 ;  /* 0x0000000000017941 */ /* 0x000fea0003800200 */
.L_x_16:
        /* <DEDUP_REMOVED lines=10> */
.L_x_19:
[----:B------:R-:W-:Y:S05]  /*0a70*/  BSYNC.RECONVERGENT B1 ;  /* 0x0000000000017941 */ /* 0x000fea0003800200 */
.L_x_18:
[----:B------:R-:W-:Y:S04]  /*0a80*/  BSSY.RECONVERGENT B1, `(.L_x_20) ;  /* 0x0000009000017945 */ /* 0x000fe80003800200 */
[----:B------:R-:W-:Y:S05]  /*0a90*/  @P2 BRA `(.L_x_21) ;  /* 0x00000000001c2947 */ /* 0x000fea0003800000 */
[----:B------:R-:W1:Y:S01]  /*0aa0*/  LDCU.64 UR4, c[0x0][0x390] ;  /* 0x00007200ff0477ac */ /* 0x000e620008000a00 */
[----:B0-----:R-:W-:Y:S02]  /*0ab0*/  IMAD.MOV.U32 R4, RZ, RZ, -0x1 ;  /* 0xffffffffff047424 */ /* 0x001fe400078e00ff */
[----:B------:R-:W-:Y:S02]  /*0ac0*/  IMAD.MOV.U32 R20, RZ, RZ, -0x1 ;  /* 0xffffffffff147424 */ /* 0x000fe400078e00ff */
[----:B-1----:R-:W-:Y:S02]  /*0ad0*/  IMAD.U32 R8, RZ, RZ, UR4 ;  /* 0x00000004ff087e24 */ /* 0x002fe4000f8e00ff */
[----:B------:R-:W-:-:S05]  /*0ae0*/  IMAD.U32 R9, RZ, RZ, UR5 ;  /* 0x00000005ff097e24 */ /* 0x000fca000f8e00ff */
[----:B------:R1:W5:Y:S04]  /*0af0*/  ATOMG.E.CAS.STRONG.GPU PT, RZ, [R8], R4, R5 ;  /* 0x0000000408ff73a9 */ /* 0x00036800001ee105 */
[----:B------:R1:W5:Y:S02]  /*0b00*/  ATOMG.E.CAS.STRONG.GPU PT, RZ, [R32], R20, R21 ;  /* 0x0000001420ff73a9 */ /* 0x00036400001ee115 */
.L_x_21:
[----:B------:R-:W-:Y:S05]  /*0b10*/  BSYNC.RECONVERGENT B1 ;  /* 0x0000000000017941 */ /* 0x000fea0003800200 */
.L_x_20:
[----:B------:R-:W-:Y:S04]  /*0b20*/  BSSY.RECONVERGENT B1, `(.L_x_22) ;  /* 0x0000009000017945 */ /* 0x000fe80003800200 */
[----:B------:R-:W-:Y:S05]  /*0b30*/  @P3 BRA `(.L_x_23) ;  /* 0x00000000001c3947 */ /* 0x000fea0003800000 */
[----:B------:R-:W2:Y:S01]  /*0b40*/  LDCU.64 UR4, c[0x0][0x390] ;  /* 0x00007200ff0477ac */ /* 0x000ea20008000a00 */
[----:B01----:R-:W-:Y:S01]  /*0b50*/  MOV R4, 0xffffffff ;  /* 0xffffffff00047802 */ /* 0x003fe20000000f00 */
[----:B------:R-:W-:Y:S02]  /*0b60*/  IMAD.MOV.U32 R22, RZ, RZ, -0x1 ;  /* 0xffffffffff167424 */ /* 0x000fe400078e00ff */
[----:B--2---:R-:W-:Y:S02]  /*0b70*/  IMAD.U32 R8, RZ, RZ, UR4 ;  /* 0x00000004ff087e24 */ /* 0x004fe4000f8e00ff */
[----:B------:R-:W-:-:S05]  /*0b80*/  IMAD.U32 R9, RZ, RZ, UR5 ;  /* 0x00000005ff097e24 */ /* 0x000fca000f8e00ff */
[----:B------:R2:W5:Y:S04]  /*0b90*/  ATOMG.E.CAS.STRONG.GPU PT, RZ, [R8], R4, R5 ;  /* 0x0000000408ff73a9 */ /* 0x00056800001ee105 */
[----:B------:R2:W5:Y:S02]  /*0ba0*/  ATOMG.E.CAS.STRONG.GPU PT, RZ, [R32], R22, R23 ;  /* 0x0000001620ff73a9 */ /* 0x00056400001ee117 */
.L_x_23:
[----:B------:R-:W-:Y:S05]  /*0bb0*/  BSYNC.RECONVERGENT B1 ;  /* 0x0000000000017941 */ /* 0x000fea0003800200 */
.L_x_22:
[----:B0-----:R0:W3:Y:S01]  /*0bc0*/  LDS.128 R12, [R26+0x40] ;  /* 0x000040001a0c7984 */ /* 0x0010e20000000c00 */
[----:B------:R-:W-:Y:S01]  /*0bd0*/  ISETP.GE.AND P0, PT, R5, R25, PT ;  /* 0x000000190500720c */ /* 0x000fe20003f06270 */
[C---:B-12---:R-:W-:Y:S01]  /*0be0*/  VIADD R9, R3.reuse, 0xb ;  /* 0x0000000b03097836 */ /* 0x046fe20000000000 */
        /* <DEDUP_REMOVED lines=12> */
[----:B----4-:R-:W-:-:S02]  /*0cb0*/  ISETP.NE.OR P2, PT, R16, R7, P2 ;  /* 0x000000071000720c */ /* 0x010fc40001745670 */
        /* <DEDUP_REMOVED lines=9> */
.L_x_25:
[----:B------:R-:W-:Y:S05]  /*0d50*/  BSYNC.RECONVERGENT B1 ;  /* 0x0000000000017941 */ /* 0x000fea0003800200 */
.L_x_24:
        /* <DEDUP_REMOVED lines=10> */
.L_x_27:
[----:B------:R-:W-:Y:S05]  /*0e00*/  BSYNC.RECONVERGENT B1 ;  /* 0x0000000000017941 */ /* 0x000fea0003800200 */
.L_x_26:
        /* <DEDUP_REMOVED lines=9> */
.L_x_29:
[----:B------:R-:W-:Y:S05]  /*0ea0*/  BSYNC.RECONVERGENT B1 ;  /* 0x0000000000017941 */ /* 0x000fea0003800200 */
.L_x_28:
        /* <DEDUP_REMOVED lines=9> */
.L_x_31:
[----:B------:R-:W-:Y:S05]  /*0f40*/  BSYNC.RECONVERGENT B1 ;  /* 0x0000000000017941 */ /* 0x000fea0003800200 */
.L_x_30:
[----:B012---:R0:W1:Y:S01]  /*0f50*/  LDS.128 R8, [R26+0x50] ;  /* 0x000050001a087984 */ /* 0x0070620000000c00 */
        /* <DEDUP_REMOVED lines=14> */
[----:B---3--:R-:W-:-:S02]  /*1040*/  ISETP.NE.OR P2, PT, R12, R7, P2 ;  /* 0x000000070c00720c */ /* 0x008fc40001745670 */
        /* <DEDUP_REMOVED lines=9> */
.L_x_33:
[----:B------:R-:W-:Y:S05]  /*10e0*/  BSYNC.RECONVERGENT B1 ;  /* 0x0000000000017941 */ /* 0x000fea0003800200 */
.L_x_32:
        /* <DEDUP_REMOVED lines=10> */
.L_x_35:
[----:B------:R-:W-:Y:S05]  /*1190*/  BSYNC.RECONVERGENT B1 ;  /* 0x0000000000017941 */ /* 0x000fea0003800200 */
.L_x_34:
        /* <DEDUP_REMOVED lines=9> */
.L_x_37:
[----:B------:R-:W-:Y:S05]  /*1230*/  BSYNC.RECONVERGENT B1 ;  /* 0x0000000000017941 */ /* 0x000fea0003800200 */
.L_x_36:
        /* <DEDUP_REMOVED lines=9> */
.L_x_39:
[----:B------:R-:W-:Y:S05]  /*12d0*/  BSYNC.RECONVERGENT B1 ;  /* 0x0000000000017941 */ /* 0x000fea0003800200 */
.L_x_38:
        /* <DEDUP_REMOVED lines=25> */
.L_x_41:
[----:B------:R-:W-:Y:S05]  /*1470*/  BSYNC.RECONVERGENT B1 ;  /* 0x0000000000017941 */ /* 0x000fea0003800200 */
.L_x_40:
        /* <DEDUP_REMOVED lines=10> */
.L_x_43:
[----:B------:R-:W-:Y:S05]  /*1520*/  BSYNC.RECONVERGENT B1 ;  /* 0x0000000000017941 */ /* 0x000fea0003800200 */
.L_x_42:
        /* <DEDUP_REMOVED lines=9> */
.L_x_45:
[----:B------:R-:W-:Y:S05]  /*15c0*/  BSYNC.RECONVERGENT B1 ;  /* 0x0000000000017941 */ /* 0x000fea0003800200 */
.L_x_44:
        /* <DEDUP_REMOVED lines=9> */
.L_x_47:
[----:B------:R-:W-:Y:S05]  /*1660*/  BSYNC.RECONVERGENT B1 ;  /* 0x0000000000017941 */ /* 0x000fea0003800200 */
.L_x_46:
        /* <DEDUP_REMOVED lines=25> */
.L_x_49:
[----:B------:R-:W-:Y:S05]  /*1800*/  BSYNC.RECONVERGENT B1 ;  /* 0x0000000000017941 */ /* 0x000fea0003800200 */
.L_x_48:
        /* <DEDUP_REMOVED lines=10> */
.L_x_51:
[----:B------:R-:W-:Y:S05]  /*18b0*/  BSYNC.RECONVERGENT B1 ;  /* 0x0000000000017941 */ /* 0x000fea0003800200 */
.L_x_50:
        /* <DEDUP_REMOVED lines=9> */
.L_x_53:
[----:B------:R-:W-:Y:S05]  /*1950*/  BSYNC.RECONVERGENT B1 ;  /* 0x0000000000017941 */ /* 0x000fea0003800200 */
.L_x_52:
        /* <DEDUP_REMOVED lines=9> */
.L_x_55:
[----:B------:R-:W-:Y:S05]  /*19f0*/  BSYNC.RECONVERGENT B1 ;  /* 0x0000000000017941 */ /* 0x000fea0003800200 */
.L_x_54:
        /* <DEDUP_REMOVED lines=25> */
.L_x_57:
[----:B------:R-:W-:Y:S05]  /*1b90*/  BSYNC.RECONVERGENT B1 ;  /* 0x0000000000017941 */ /* 0x000fea0003800200 */
.L_x_56:
        /* <DEDUP_REMOVED lines=10> */
.L_x_59:
[----:B------:R-:W-:Y:S05]  /*1c40*/  BSYNC.RECONVERGENT B1 ;  /* 0x0000000000017941 */ /* 0x000fea0003800200 */
.L_x_58:
        /* <DEDUP_REMOVED lines=9> */
.L_x_61:
[----:B------:R-:W-:Y:S05]  /*1ce0*/  BSYNC.RECONVERGENT B1 ;  /* 0x0000000000017941 */ /* 0x000fea0003800200 */
.L_x_60:
        /* <DEDUP_REMOVED lines=9> */
.L_x_63:
[----:B------:R-:W-:Y:S05]  /*1d80*/  BSYNC.RECONVERGENT B1 ;  /* 0x0000000000017941 */ /* 0x000fea0003800200 */
.L_x_62:
        /* <DEDUP_REMOVED lines=25> */
.L_x_65:
[----:B------:R-:W-:Y:S05]  /*1f20*/  BSYNC.RECONVERGENT B1 ;  /* 0x0000000000017941 */ /* 0x000fea0003800200 */
.L_x_64:
        /* <DEDUP_REMOVED lines=10> */
.L_x_67:
[----:B------:R-:W-:Y:S05]  /*1fd0*/  BSYNC.RECONVERGENT B1 ;  /* 0x0000000000017941 */ /* 0x000fea0003800200 */
.L_x_66:
        /* <DEDUP_REMOVED lines=9> */
.L_x_69:
[----:B------:R-:W-:Y:S05]  /*2070*/  BSYNC.RECONVERGENT B1 ;  /* 0x0000000000017941 */ /* 0x000fea0003800200 */
.L_x_68:
        /* <DEDUP_REMOVED lines=9> */
.L_x_71:
[----:B------:R-:W-:Y:S05]  /*2110*/  BSYNC.RECONVERGENT B1 ;  /* 0x0000000000017941 */ /* 0x000fea0003800200 */
.L_x_70:
        /* <DEDUP_REMOVED lines=25> */
.L_x_73:
[----:B------:R-:W-:Y:S05]  /*22b0*/  BSYNC.RECONVERGENT B1 ;  /* 0x0000000000017941 */ /* 0x000fea0003800200 */
.L_x_72:
        /* <DEDUP_REMOVED lines=10> */
.L_x_75:
[----:B------:R-:W-:Y:S05]  /*2360*/  BSYNC.RECONVERGENT B1 ;  /* 0x0000000000017941 */ /* 0x000fea0003800200 */
.L_x_74:
        /* <DEDUP_REMOVED lines=9> */
.L_x_77:
[----:B------:R-:W-:Y:S05]  /*2400*/  BSYNC.RECONVERGENT B1 ;  /* 0x0000000000017941 */ /* 0x000fea0003800200 */
.L_x_76:
        /* <DEDUP_REMOVED lines=9> */
.L_x_79:
[----:B------:R-:W-:Y:S05]  /*24a0*/  BSYNC.RECONVERGENT B1 ;  /* 0x0000000000017941 */ /* 0x000fea0003800200 */
.L_x_78:
        /* <DEDUP_REMOVED lines=25> */
.L_x_81:
[----:B------:R-:W-:Y:S05]  /*2640*/  BSYNC.RECONVERGENT B1 ;  /* 0x0000000000017941 */ /* 0x000fea0003800200 */
.L_x_80:
        /* <DEDUP_REMOVED lines=10> */
.L_x_83:
[----:B------:R-:W-:Y:S05]  /*26f0*/  BSYNC.RECONVERGENT B1 ;  /* 0x0000000000017941 */ /* 0x000fea0003800200 */
.L_x_82:
        /* <DEDUP_REMOVED lines=9> */
.L_x_85:
[----:B------:R-:W-:Y:S05]  /*2790*/  BSYNC.RECONVERGENT B1 ;  /* 0x0000000000017941 */ /* 0x000fea0003800200 */
.L_x_84:
        /* <DEDUP_REMOVED lines=9> */
.L_x_87:
[----:B------:R-:W-:Y:S05]  /*2830*/  BSYNC.RECONVERGENT B1 ;  /* 0x0000000000017941 */ /* 0x000fea0003800200 */
.L_x_86:
        /* <DEDUP_REMOVED lines=25> */
.L_x_89:
[----:B------:R-:W-:Y:S05]  /*29d0*/  BSYNC.RECONVERGENT B1 ;  /* 0x0000000000017941 */ /* 0x000fea0003800200 */
.L_x_88:
        /* <DEDUP_REMOVED lines=10> */
.L_x_91:
[----:B------:R-:W-:Y:S05]  /*2a80*/  BSYNC.RECONVERGENT B1 ;  /* 0x0000000000017941 */ /* 0x000fea0003800200 */
.L_x_90:
        /* <DEDUP_REMOVED lines=9> */
.L_x_93:
[----:B------:R-:W-:Y:S05]  /*2b20*/  BSYNC.RECONVERGENT B1 ;  /* 0x0000000000017941 */ /* 0x000fea0003800200 */
.L_x_92:
        /* <DEDUP_REMOVED lines=9> */
.L_x_95:
[----:B------:R-:W-:Y:S05]  /*2bc0*/  BSYNC.RECONVERGENT B1 ;  /* 0x0000000000017941 */ /* 0x000fea0003800200 */
.L_x_94:
        /* <DEDUP_REMOVED lines=25> */
.L_x_97:
[----:B------:R-:W-:Y:S05]  /*2d60*/  BSYNC.RECONVERGENT B1 ;  /* 0x0000000000017941 */ /* 0x000fea0003800200 */
.L_x_96:
        /* <DEDUP_REMOVED lines=10> */
.L_x_99:
[----:B------:R-:W-:Y:S05]  /*2e10*/  BSYNC.RECONVERGENT B1 ;  /* 0x0000000000017941 */ /* 0x000fea0003800200 */
.L_x_98:
        /* <DEDUP_REMOVED lines=9> */
.L_x_101:
[----:B------:R-:W-:Y:S05]  /*2eb0*/  BSYNC.RECONVERGENT B1 ;  /* 0x0000000000017941 */ /* 0x000fea0003800200 */
.L_x_100:
        /* <DEDUP_REMOVED lines=9> */
.L_x_103:
[----:B------:R-:W-:Y:S05]  /*2f50*/  BSYNC.RECONVERGENT B1 ;  /* 0x0000000000017941 */ /* 0x000fea0003800200 */
.L_x_102:
        /* <DEDUP_REMOVED lines=25> */
.L_x_105:
[----:B------:R-:W-:Y:S05]  /*30f0*/  BSYNC.RECONVERGENT B1 ;  /* 0x0000000000017941 */ /* 0x000fea0003800200 */
.L_x_104:
        /* <DEDUP_REMOVED lines=10> */
.L_x_107:
[----:B------:R-:W-:Y:S05]  /*31a0*/  BSYNC.RECONVERGENT B1 ;  /* 0x0000000000017941 */ /* 0x000fea0003800200 */
.L_x_106:
        /* <DEDUP_REMOVED lines=9> */
.L_x_109:
[----:B------:R-:W-:Y:S05]  /*3240*/  BSYNC.RECONVERGENT B1 ;  /* 0x0000000000017941 */ /* 0x000fea0003800200 */
.L_x_108:
        /* <DEDUP_REMOVED lines=9> */
.L_x_111:
[----:B------:R-:W-:Y:S05]  /*32e0*/  BSYNC.RECONVERGENT B1 ;  /* 0x0000000000017941 */ /* 0x000fea0003800200 */
.L_x_110:
        /* <DEDUP_REMOVED lines=25> */
.L_x_113:
[----:B------:R-:W-:Y:S05]  /*3480*/  BSYNC.RECONVERGENT B1 ;  /* 0x0000000000017941 */ /* 0x000fea0003800200 */
.L_x_112:
        /* <DEDUP_REMOVED lines=10> */
.L_x_115:
[----:B------:R-:W-:Y:S05]  /*3530*/  BSYNC.RECONVERGENT B1 ;  /* 0x0000000000017941 */ /* 0x000fea0003800200 */
.L_x_114:
        /* <DEDUP_REMOVED lines=9> */
.L_x_117:
[----:B------:R-:W-:Y:S05]  /*35d0*/  BSYNC.RECONVERGENT B1 ;  /* 0x0000000000017941 */ /* 0x000fea0003800200 */
.L_x_116:
        /* <DEDUP_REMOVED lines=9> */
.L_x_119:
[----:B------:R-:W-:Y:S05]  /*3670*/  BSYNC.RECONVERGENT B1 ;  /* 0x0000000000017941 */ /* 0x000fea0003800200 */
.L_x_118:
        /* <DEDUP_REMOVED lines=25> */
.L_x_121:
[----:B------:R-:W-:Y:S05]  /*3810*/  BSYNC.RECONVERGENT B1 ;  /* 0x0000000000017941 */ /* 0x000fea0003800200 */
.L_x_120:
        /* <DEDUP_REMOVED lines=10> */
.L_x_123:
[----:B------:R-:W-:Y:S05]  /*38c0*/  BSYNC.RECONVERGENT B1 ;  /* 0x0000000000017941 */ /* 0x000fea0003800200 */
.L_x_122:
        /* <DEDUP_REMOVED lines=9> */
.L_x_125:
[----:B------:R-:W-:Y:S05]  /*3960*/  BSYNC.RECONVERGENT B1 ;  /* 0x0000000000017941 */ /* 0x000fea0003800200 */
.L_x_124:
        /* <DEDUP_REMOVED lines=9> */
.L_x_127:
[----:B------:R-:W-:Y:S05]  /*3a00*/  BSYNC.RECONVERGENT B1 ;  /* 0x0000000000017941 */ /* 0x000fea0003800200 */
.L_x_126:
        /* <DEDUP_REMOVED lines=25> */
.L_x_129:
[----:B------:R-:W-:Y:S05]  /*3ba0*/  BSYNC.RECONVERGENT B1 ;  /* 0x0000000000017941 */ /* 0x000fea0003800200 */
.L_x_128:
        /* <DEDUP_REMOVED lines=10> */
.L_x_131:
[----:B------:R-:W-:Y:S05]  /*3c50*/  BSYNC.RECONVERGENT B1 ;  /* 0x0000000000017941 */ /* 0x000fea0003800200 */
.L_x_130:
        /* <DEDUP_REMOVED lines=9> */
.L_x_133:
[----:B------:R-:W-:Y:S05]  /*3cf0*/  BSYNC.RECONVERGENT B1 ;  /* 0x0000000000017941 */ /* 0x000fea0003800200 */
.L_x_132:
        /* <DEDUP_REMOVED lines=9> */
.L_x_135:
[----:B------:R-:W-:Y:S05]  /*3d90*/  BSYNC.RECONVERGENT B1 ;  /* 0x0000000000017941 */ /* 0x000fea0003800200 */
.L_x_134:
        /* <DEDUP_REMOVED lines=25> */
.L_x_137:
[----:B------:R-:W-:Y:S05]  /*3f30*/  BSYNC.RECONVERGENT B1 ;  /* 0x0000000000017941 */ /* 0x000fea0003800200 */
.L_x_136:
        /* <DEDUP_REMOVED lines=10> */
.L_x_139:
[----:B------:R-:W-:Y:S05]  /*3fe0*/  BSYNC.RECONVERGENT B1 ;  /* 0x0000000000017941 */ /* 0x000fea0003800200 */
.L_x_138:
        /* <DEDUP_REMOVED lines=9> */
.L_x_141:
[----:B------:R-:W-:Y:S05]  /*4080*/  BSYNC.RECONVERGENT B1 ;  /* 0x0000000000017941 */ /* 0x000fea0003800200 */
.L_x_140:
        /* <DEDUP_REMOVED lines=9> */
.L_x_143:
[----:B------:R-:W-:Y:S05]  /*4120*/  BSYNC.RECONVERGENT B1 ;  /* 0x0000000000017941 */ /* 0x000fea0003800200 */
.L_x_142:
        /* <DEDUP_REMOVED lines=25> */
.L_x_145:
[----:B------:R-:W-:Y:S05]  /*42c0*/  BSYNC.RECONVERGENT B1 ;  /* 0x0000000000017941 */ /* 0x000fea0003800200 */
.L_x_144:
        /* <DEDUP_REMOVED lines=10> */
.L_x_147:
[----:B------:R-:W-:Y:S05]  /*4370*/  BSYNC.RECONVERGENT B1 ;  /* 0x0000000000017941 */ /* 0x000fea0003800200 */
.L_x_146:
        /* <DEDUP_REMOVED lines=9> */
.L_x_149:
[----:B------:R-:W-:Y:S05]  /*4410*/  BSYNC.RECONVERGENT B1 ;  /* 0x0000000000017941 */ /* 0x000fea0003800200 */
.L_x_148:
        /* <DEDUP_REMOVED lines=9> */
.L_x_151:
[----:B------:R-:W-:Y:S05]  /*44b0*/  BSYNC.RECONVERGENT B1 ;  /* 0x0000000000017941 */ /* 0x000fea0003800200 */
.L_x_150:
        /* <DEDUP_REMOVED lines=25> */
.L_x_153:
[----:B------:R-:W-:Y:S05]  /*4650*/  BSYNC.RECONVERGENT B1 ;  /* 0x0000000000017941 */ /* 0x000fea0003800200 */
.L_x_152:
        /* <DEDUP_REMOVED lines=10> */
.L_x_155:
[----:B------:R-:W-:Y:S05]  /*4700*/  BSYNC.RECONVERGENT B1 ;  /* 0x0000000000017941 */ /* 0x000fea0003800200 */
.L_x_154:
        /* <DEDUP_REMOVED lines=9> */
.L_x_157:
[----:B------:R-:W-:Y:S05]  /*47a0*/  BSYNC.RECONVERGENT B1 ;  /* 0x0000000000017941 */ /* 0x000fea0003800200 */
.L_x_156:
        /* <DEDUP_REMOVED lines=9> */
.L_x_159:
[----:B------:R-:W-:Y:S05]  /*4840*/  BSYNC.RECONVERGENT B1 ;  /* 0x0000000000017941 */ /* 0x000fea0003800200 */
.L_x_158:
        /* <DEDUP_REMOVED lines=25> */
.L_x_161:
[----:B------:R-:W-:Y:S05]  /*49e0*/  BSYNC.RECONVERGENT B1 ;  /* 0x0000000000017941 */ /* 0x000fea0003800200 */
.L_x_160:
        /* <DEDUP_REMOVED lines=10> */
.L_x_163:
[----:B------:R-:W-:Y:S05]  /*4a90*/  BSYNC.RECONVERGENT B1 ;  /* 0x0000000000017941 */ /* 0x000fea0003800200 */
.L_x_162:
        /* <DEDUP_REMOVED lines=9> */
.L_x_165:
[----:B------:R-:W-:Y:S05]  /*4b30*/  BSYNC.RECONVERGENT B1 ;  /* 0x0000000000017941 */ /* 0x000fea0003800200 */
.L_x_164:
        /* <DEDUP_REMOVED lines=9> */
.L_x_167:
[----:B------:R-:W-:Y:S05]  /*4bd0*/  BSYNC.RECONVERGENT B1 ;  /* 0x0000000000017941 */ /* 0x000fea0003800200 */
.L_x_166:
        /* <DEDUP_REMOVED lines=25> */
.L_x_169:
[----:B------:R-:W-:Y:S05]  /*4d70*/  BSYNC.RECONVERGENT B1 ;  /* 0x0000000000017941 */ /* 0x000fea0003800200 */
.L_x_168:
        /* <DEDUP_REMOVED lines=10> */
.L_x_171:
[----:B------:R-:W-:Y:S05]  /*4e20*/  BSYNC.RECONVERGENT B1 ;  /* 0x0000000000017941 */ /* 0x000fea0003800200 */
.L_x_170:
        /* <DEDUP_REMOVED lines=9> */
.L_x_173:
[----:B------:R-:W-:Y:S05]  /*4ec0*/  BSYNC.RECONVERGENT B1 ;  /* 0x0000000000017941 */ /* 0x000fea0003800200 */
.L_x_172:
        /* <DEDUP_REMOVED lines=9> */
.L_x_175:
[----:B------:R-:W-:Y:S05]  /*4f60*/  BSYNC.RECONVERGENT B1 ;  /* 0x0000000000017941 */ /* 0x000fea0003800200 */
.L_x_174:
        /* <DEDUP_REMOVED lines=25> */
.L_x_177:
[----:B------:R-:W-:Y:S05]  /*5100*/  BSYNC.RECONVERGENT B1 ;  /* 0x0000000000017941 */ /* 0x000fea0003800200 */
.L_x_176:
        /* <DEDUP_REMOVED lines=10> */
.L_x_179:
[----:B------:R-:W-:Y:S05]  /*51b0*/  BSYNC.RECONVERGENT B1 ;  /* 0x0000000000017941 */ /* 0x000fea0003800200 */
.L_x_178:
        /* <DEDUP_REMOVED lines=9> */
.L_x_181:
[----:B------:R-:W-:Y:S05]  /*5250*/  BSYNC.RECONVERGENT B1 ;  /* 0x0000000000017941 */ /* 0x000fea0003800200 */
.L_x_180:
        /* <DEDUP_REMOVED lines=9> */
.L_x_183:
[----:B------:R-:W-:Y:S05]  /*52f0*/  BSYNC.RECONVERGENT B1 ;  /* 0x0000000000017941 */ /* 0x000fea0003800200 */
.L_x_182:
        /* <DEDUP_REMOVED lines=25> */
.L_x_185:
[----:B------:R-:W-:Y:S05]  /*5490*/  BSYNC.RECONVERGENT B1 ;  /* 0x0000000000017941 */ /* 0x000fea0003800200 */
.L_x_184:
        /* <DEDUP_REMOVED lines=10> */
.L_x_187:
[----:B------:R-:W-:Y:S05]  /*5540*/  BSYNC.RECONVERGENT B1 ;  /* 0x0000000000017941 */ /* 0x000fea0003800200 */
.L_x_186:
        /* <DEDUP_REMOVED lines=9> */
.L_x_189:
[----:B------:R-:W-:Y:S05]  /*55e0*/  BSYNC.RECONVERGENT B1 ;  /* 0x0000000000017941 */ /* 0x000fea0003800200 */
.L_x_188:
        /* <DEDUP_REMOVED lines=9> */
.L_x_191:
[----:B------:R-:W-:Y:S05]  /*5680*/  BSYNC.RECONVERGENT B1 ;  /* 0x0000000000017941 */ /* 0x000fea0003800200 */
.L_x_190:
        /* <DEDUP_REMOVED lines=25> */
.L_x_193:
[----:B------:R-:W-:Y:S05]  /*5820*/  BSYNC.RECONVERGENT B1 ;  /* 0x0000000000017941 */ /* 0x000fea0003800200 */
.L_x_192:
        /* <DEDUP_REMOVED lines=10> */
.L_x_195:
[----:B------:R-:W-:Y:S05]  /*58d0*/  BSYNC.RECONVERGENT B1 ;  /* 0x0000000000017941 */ /* 0x000fea0003800200 */
.L_x_194:
        /* <DEDUP_REMOVED lines=9> */
.L_x_197:
[----:B------:R-:W-:Y:S05]  /*5970*/  BSYNC.RECONVERGENT B1 ;  /* 0x0000000000017941 */ /* 0x000fea0003800200 */
.L_x_196:
        /* <DEDUP_REMOVED lines=9> */
.L_x_199:
[----:B------:R-:W-:Y:S05]  /*5a10*/  BSYNC.RECONVERGENT B1 ;  /* 0x0000000000017941 */ /* 0x000fea0003800200 */
.L_x_198:
        /* <DEDUP_REMOVED lines=25> */
.L_x_201:
[----:B------:R-:W-:Y:S05]  /*5bb0*/  BSYNC.RECONVERGENT B1 ;  /* 0x0000000000017941 */ /* 0x000fea0003800200 */
.L_x_200:
        /* <DEDUP_REMOVED lines=10> */
.L_x_203:
[----:B------:R-:W-:Y:S05]  /*5c60*/  BSYNC.RECONVERGENT B1 ;  /* 0x0000000000017941 */ /* 0x000fea0003800200 */
.L_x_202:
        /* <DEDUP_REMOVED lines=9> */
.L_x_205:
[----:B------:R-:W-:Y:S05]  /*5d00*/  BSYNC.RECONVERGENT B1 ;  /* 0x0000000000017941 */ /* 0x000fea0003800200 */
.L_x_204:
        /* <DEDUP_REMOVED lines=9> */
.L_x_207:
[----:B------:R-:W-:Y:S05]  /*5da0*/  BSYNC.RECONVERGENT B1 ;  /* 0x0000000000017941 */ /* 0x000fea0003800200 */
.L_x_206:
        /* <DEDUP_REMOVED lines=25> */
.L_x_209:
[----:B------:R-:W-:Y:S05]  /*5f40*/  BSYNC.RECONVERGENT B1 ;  /* 0x0000000000017941 */ /* 0x000fea0003800200 */
.L_x_208:
        /* <DEDUP_REMOVED lines=10> */
.L_x_211:
[----:B------:R-:W-:Y:S05]  /*5ff0*/  BSYNC.RECONVERGENT B1 ;  /* 0x0000000000017941 */ /* 0x000fea0003800200 */
.L_x_210:
        /* <DEDUP_REMOVED lines=9> */
.L_x_213:
[----:B------:R-:W-:Y:S05]  /*6090*/  BSYNC.RECONVERGENT B1 ;  /* 0x0000000000017941 */ /* 0x000fea0003800200 */
.L_x_212:
        /* <DEDUP_REMOVED lines=9> */
.L_x_215:
[----:B------:R-:W-:Y:S05]  /*6130*/  BSYNC.RECONVERGENT B1 ;  /* 0x0000000000017941 */ /* 0x000fea0003800200 */
.L_x_214:
        /* <DEDUP_REMOVED lines=25> */
.L_x_217:
[----:B------:R-:W-:Y:S05]  /*62d0*/  BSYNC.RECONVERGENT B1 ;  /* 0x0000000000017941 */ /* 0x000fea0003800200 */
.L_x_216:
        /* <DEDUP_REMOVED lines=10> */
.L_x_219:
[----:B------:R-:W-:Y:S05]  /*6380*/  BSYNC.RECONVERGENT B1 ;  /* 0x0000000000017941 */ /* 0x000fea0003800200 */
.L_x_218:
        /* <DEDUP_REMOVED lines=9> */
.L_x_221:
[----:B------:R-:W-:Y:S05]  /*6420*/  BSYNC.RECONVERGENT B1 ;  /* 0x0000000000017941 */ /* 0x000fea0003800200 */
.L_x_220:
        /* <DEDUP_REMOVED lines=9> */
.L_x_223:
[----:B------:R-:W-:Y:S05]  /*64c0*/  BSYNC.RECONVERGENT B1 ;  /* 0x0000000000017941 */ /* 0x000fea0003800200 */
.L_x_222:
        /* <DEDUP_REMOVED lines=25> */
.L_x_225:
[----:B------:R-:W-:Y:S05]  /*6660*/  BSYNC.RECONVERGENT B1 ;  /* 0x0000000000017941 */ /* 0x000fea0003800200 */
.L_x_224:
        /* <DEDUP_REMOVED lines=10> */
.L_x_227:
[----:B------:R-:W-:Y:S05]  /*6710*/  BSYNC.RECONVERGENT B1 ;  /* 0x0000000000017941 */ /* 0x000fea0003800200 */
.L_x_226:
        /* <DEDUP_REMOVED lines=9> */
.L_x_229:
[----:B------:R-:W-:Y:S05]  /*67b0*/  BSYNC.RECONVERGENT B1 ;  /* 0x0000000000017941 */ /* 0x000fea0003800200 */
.L_x_228:
        /* <DEDUP_REMOVED lines=9> */
.L_x_231:
[----:B------:R-:W-:Y:S05]  /*6850*/  BSYNC.RECONVERGENT B1 ;  /* 0x0000000000017941 */ /* 0x000fea0003800200 */
.L_x_230:
        /* <DEDUP_REMOVED lines=25> */
.L_x_233:
[----:B------:R-:W-:Y:S05]  /*69f0*/  BSYNC.RECONVERGENT B1 ;  /* 0x0000000000017941 */ /* 0x000fea0003800200 */
.L_x_232:
        /* <DEDUP_REMOVED lines=10> */
.L_x_235:
[----:B------:R-:W-:Y:S05]  /*6aa0*/  BSYNC.RECONVERGENT B1 ;  /* 0x0000000000017941 */ /* 0x000fea0003800200 */
.L_x_234:
        /* <DEDUP_REMOVED lines=9> */
.L_x_237:
[----:B------:R-:W-:Y:S05]  /*6b40*/  BSYNC.RECONVERGENT B1 ;  /* 0x0000000000017941 */ /* 0x000fea0003800200 */
.L_x_236:
        /* <DEDUP_REMOVED lines=9> */
.L_x_239:
[----:B------:R-:W-:Y:S05]  /*6be0*/  BSYNC.RECONVERGENT B1 ;  /* 0x0000000000017941 */ /* 0x000fea0003800200 */
.L_x_238:
        /* <DEDUP_REMOVED lines=25> */
.L_x_241:
[----:B------:R-:W-:Y:S05]  /*6d80*/  BSYNC.RECONVERGENT B1 ;  /* 0x0000000000017941 */ /* 0x000fea0003800200 */
.L_x_240:
[----:B------:R-:W-:Y:S01]  /*6d90*/  BSSY.RECONVERGENT B1, `(.L_x_242) ;  /* 0x000000a000017945 */ /* 0x000fe20003800200 */
[----:B------:R-:W-:-:S03]  /*6da0*/  VIADD R17, R3, 0x7a ;  /* 0x0000007a03117836 */ /* 0x000fc60000000000 */
[----:B------:R-:W-:Y:S05]  /*6db0*/  @P1 BRA `(.L_x_243) ;  /* 0x00000000001c1947 */ /* 0x000fea0003800000 */
[----:B------:R-:W1:Y:S01]  /*6dc0*/  LDCU.64 UR4, c[0x0][0x390] ;  /* 0x00007200ff0477ac */ /* 0x000e620008000a00 */
[----:B0-----:R-:W-:Y:S01]  /*6dd0*/  IMAD.MOV.U32 R4, RZ, RZ, -0x1 ;  /* 0xffffffffff047424 */ /* 0x001fe200078e00ff */
[----:B------:R-:W-:Y:S01]  /*6de0*/  MOV R8, 0xffffffff ;  /* 0xffffffff00087802 */ /* 0x000fe20000000f00 */
[----:B-1----:R-:W-:Y:S02]  /*6df0*/  IMAD.U32 R10, RZ, RZ, UR4 ;  /* 0x00000004ff0a7e24 */ /* 0x002fe4000f8e00ff */
[----:B------:R-:W-:-:S05]  /*6e00*/  IMAD.U32 R11, RZ, RZ, UR5 ;  /* 0x00000005ff0b7e24 */ /* 0x000fca000f8e00ff */
[----:B------:R1:W5:Y:S04]  /*6e10*/  ATOMG.E.CAS.STRONG.GPU PT, RZ, [R10], R4, R5 ;  /* 0x000000040aff73a9 */ /* 0x00036800001ee105 */
[----:B------:R1:W5:Y:S02]  /*6e20*/  ATOMG.E.CAS.STRONG.GPU PT, RZ, [R32], R8, R9 ;  /* 0x0000000820ff73a9 */ /* 0x00036400001ee109 */
.L_x_243:
[----:B------:R-:W-:Y:S05]  /*6e30*/  BSYNC.RECONVERGENT B1 ;  /* 0x0000000000017941 */ /* 0x000fea0003800200 */
.L_x_242:
[----:B------:R-:W-:Y:S04]  /*6e40*/  BSSY.RECONVERGENT B1, `(.L_x_244) ;  /* 0x0000009000017945 */ /* 0x000fe80003800200 */
[----:B------:R-:W-:Y:S05]  /*6e50*/  @P2 BRA `(.L_x_245) ;  /* 0x00000000001c2947 */ /* 0x000fea0003800000 */
[----:B------:R-:W2:Y:S01]  /*6e60*/  LDCU.64 UR4, c[0x0][0x390] ;  /* 0x00007200ff0477ac */ /* 0x000ea20008000a00 */
[----:B01----:R-:W-:Y:S02]  /*6e70*/  IMAD.MOV.U32 R4, RZ, RZ, -0x1 ;  /* 0xffffffffff047424 */ /* 0x003fe400078e00ff */
[----:B------:R-:W-:Y:S02]  /*6e80*/  IMAD.MOV.U32 R20, RZ, RZ, -0x1 ;  /* 0xffffffffff147424 */ /* 0x000fe400078e00ff */
[----:B--2---:R-:W-:Y:S02]  /*6e90*/  IMAD.U32 R8, RZ, RZ, UR4 ;  /* 0x00000004ff087e24 */ /* 0x004fe4000f8e00ff */
[----:B------:R-:W-:-:S05]  /*6ea0*/  IMAD.U32 R9, RZ, RZ, UR5 ;  /* 0x00000005ff097e24 */ /* 0x000fca000f8e00ff */
[----:B------:R2:W5:Y:S04]  /*6eb0*/  ATOMG.E.CAS.STRONG.GPU PT, RZ, [R8], R4, R5 ;  /* 0x0000000408ff73a9 */ /* 0x00056800001ee105 */
[----:B------:R2:W5:Y:S02]  /*6ec0*/  ATOMG.E.CAS.STRONG.GPU PT, RZ, [R32], R20, R21 ;  /* 0x0000001420ff73a9 */ /* 0x00056400001ee115 */
.L_x_245:
[----:B------:R-:W-:Y:S05]  /*6ed0*/  BSYNC.RECONVERGENT B1 ;  /* 0x0000000000017941 */ /* 0x000fea0003800200 */
.L_x_244:
[----:B------:R-:W-:Y:S04]  /*6ee0*/  BSSY.RECONVERGENT B1, `(.L_x_246) ;  /* 0x0000009000017945 */ /* 0x000fe80003800200 */
[----:B------:R-:W-:Y:S05]  /*6ef0*/  @P3 BRA `(.L_x_247) ;  /* 0x00000000001c3947 */ /* 0x000fea0003800000 */
[----:B------:R-:W4:Y:S01]  /*6f00*/  LDCU.64 UR4, c[0x0][0x390] ;  /* 0x00007200ff0477ac */ /* 0x000f220008000a00 */
[----:B012---:R-:W-:Y:S01]  /*6f10*/  MOV R4, 0xffffffff ;  /* 0xffffffff00047802 */ /* 0x007fe20000000f00 */
[----:B------:R-:W-:Y:S02]  /*6f20*/  IMAD.MOV.U32 R22, RZ, RZ, -0x1 ;  /* 0xffffffffff167424 */ /* 0x000fe400078e00ff */
[----:B----4-:R-:W-:Y:S02]  /*6f30*/  IMAD.U32 R8, RZ, RZ, UR4 ;  /* 0x00000004ff087e24 */ /* 0x010fe4000f8e00ff */
[----:B------:R-:W-:-:S05]  /*6f40*/  IMAD.U32 R9, RZ, RZ, UR5 ;  /* 0x00000005ff097e24 */ /* 0x000fca000f8e00ff */
[----:B------:R4:W5:Y:S04]  /*6f50*/  ATOMG.E.CAS.STRONG.GPU PT, RZ, [R8], R4, R5 ;  /* 0x0000000408ff73a9 */ /* 0x00096800001ee105 */
[----:B------:R4:W5:Y:S02]  /*6f60*/  ATOMG.E.CAS.STRONG.GPU PT, RZ, [R32], R22, R23 ;  /* 0x0000001620ff73a9 */ /* 0x00096400001ee117 */
.L_x_247:
[----:B------:R-:W-:Y:S05]  /*6f70*/  BSYNC.RECONVERGENT B1 ;  /* 0x0000000000017941 */ /* 0x000fea0003800200 */
.L_x_246:
[----:B012-4-:R0:W1:Y:S01]  /*6f80*/  LDS.128 R8, [R26+0x200] ;  /* 0x000200001a087984 */ /* 0x0170620000000c00 */
        /* <DEDUP_REMOVED lines=24> */
.L_x_249:
[----:B------:R-:W-:Y:S05]  /*7110*/  BSYNC.RECONVERGENT B1 ;  /* 0x0000000000017941 */ /* 0x000fea0003800200 */
.L_x_248:
        /* <DEDUP_REMOVED lines=10> */
.L_x_251:
[----:B------:R-:W-:Y:S05]  /*71c0*/  BSYNC.RECONVERGENT B1 ;  /* 0x0000000000017941 */ /* 0x000fea0003800200 */
.L_x_250:
        /* <DEDUP_REMOVED lines=9> */
.L_x_253:
[----:B------:R-:W-:Y:S05]  /*7260*/  BSYNC.RECONVERGENT B1 ;  /* 0x0000000000017941 */ /* 0x000fea0003800200 */
.L_x_252:
        /* <DEDUP_REMOVED lines=9> */
.L_x_255:
[----:B------:R-:W-:Y:S05]  /*7300*/  BSYNC.RECONVERGENT B1 ;  /* 0x0000000000017941 */ /* 0x000fea0003800200 */
.L_x_254:
[----:B0-23--:R0:W2:Y:S01]  /*7310*/  LDS.128 R16, [R26+0x210] ;  /* 0x000210001a107984 */ /* 0x00d0a20000000c00 */
        /* <DEDUP_REMOVED lines=24> */
.L_x_257:
[----:B------:R-:W-:Y:S05]  /*74a0*/  BSYNC.RECONVERGENT B1 ;  /* 0x0000000000017941 */ /* 0x000fea0003800200 */
.L_x_256:
        /* <DEDUP_REMOVED lines=10> */
.L_x_259:
[----:B------:R-:W-:Y:S05]  /*7550*/  BSYNC.RECONVERGENT B1 ;  /* 0x0000000000017941 */ /* 0x000fea0003800200 */
.L_x_258:
        /* <DEDUP_REMOVED lines=9> */
.L_x_261:
[----:B------:R-:W-:Y:S05]  /*75f0*/  BSYNC.RECONVERGENT B1 ;  /* 0x0000000000017941 */ /* 0x000fea0003800200 */
.L_x_260:
[----:B------:R-:W-:Y:S04]  /*7600*/  BSSY.RECONVERGENT B1, `(.L_x_262) ;  /* 0x0000009000017945 */ /* 0x000fe80003800200 */
[----:B------:R-:W-:Y:S05]  /*7610*/  @P3 BRA `(.L_x_263) ;  /* 0x00000000001c3947 */ /* 0x000fea0003800000 */
[----:B------:R-:W3:Y:S01]  /*7620*/  LDCU.64 UR4, c[0x0][0x390] ;  /* 0x00007200ff0477ac */ /* 0x000ee20008000a00 */
[----:B01----:R-:W-:Y:S01]  /*7630*/  MOV R4, 0xffffffff ;  /* 0xffffffff00047802 */ /* 0x003fe20000000f00 */
[----:B------:R-:W-:Y:S02]  /*7640*/  IMAD.MOV.U32 R20, RZ, RZ, -0x1 ;  /* 0xffffffffff147424 */ /* 0x000fe400078e00ff */
[----:B---3--:R-:W-:Y:S02]  /*7650*/  IMAD.U32 R12, RZ, RZ, UR4 ;  /* 0x00000004ff0c7e24 */ /* 0x008fe4000f8e00ff */
[----:B------:R-:W-:-:S05]  /*7660*/  IMAD.U32 R13, RZ, RZ, UR5 ;  /* 0x00000005ff0d7e24 */ /* 0x000fca000f8e00ff */
[----:B------:R3:W5:Y:S04]  /*7670*/  ATOMG.E.CAS.STRONG.GPU PT, RZ, [R12], R4, R5 ;  /* 0x000000040cff73a9 */ /* 0x00076800001ee105 */
[----:B------:R3:W5:Y:S02]  /*7680*/  ATOMG.E.CAS.STRONG.GPU PT, RZ, [R32], R20, R21 ;  /* 0x0000001420ff73a9 */ /* 0x00076400001ee115 */
.L_x_263:
[----:B------:R-:W-:Y:S05]  /*7690*/  BSYNC.RECONVERGENT B1 ;  /* 0x0000000000017941 */ /* 0x000fea0003800200 */
.L_x_262:
[----:B01-3--:R0:W1:Y:S01]  /*76a0*/  LDS.128 R12, [R26+0x220] ;  /* 0x000220001a0c7984 */ /* 0x00b0620000000c00 */
        /* <DEDUP_REMOVED lines=14> */
[----:B--2---:R-:W-:-:S02]  /*7790*/  ISETP.NE.OR P2, PT, R16, R7, P2 ;  /* 0x000000071000720c */ /* 0x004fc40001745670 */
        /* <DEDUP_REMOVED lines=9> */
.L_x_265:
[----:B------:R-:W-:Y:S05]  /*7830*/  BSYNC.RECONVERGENT B1 ;  /* 0x0000000000017941 */ /* 0x000fea0003800200 */
.L_x_264:
[----:B------:R-:W-:Y:S01]  /*7840*/  BSSY.RECONVERGENT B1, `(.L_x_266) ;  /* 0x000000a000017945 */ /* 0x000fe20003800200 */
[----:B------:R-:W-:-:S03]  /*7850*/  VIADD R17, R3, 0x86 ;  /* 0x0000008603117836 */ /* 0x000fc60000000000 */
[----:B------:R-:W-:Y:S05]  /*7860*/  @P1 BRA `(.L_x_267) ;  /* 0x00000000001c1947 */ /* 0x000fea0003800000 */
[----:B------:R-:W2:Y:S01]  /*7870*/  LDCU.64 UR4, c[0x0][0x390] ;  /* 0x00007200ff0477ac */ /* 0x000ea20008000a00 */
[----:B0-----:R-:W-:Y:S01]  /*7880*/  IMAD.MOV.U32 R4, RZ, RZ, -0x1 ;  /* 0xffffffffff047424 */ /* 0x001fe200078e00ff */
[----:B------:R-:W-:Y:S01]  /*7890*/  MOV R24, 0xffffffff ;  /* 0xffffffff00187802 */ /* 0x000fe20000000f00 */
[----:B--2---:R-:W-:Y:S02]  /*78a0*/  IMAD.U32 R8, RZ, RZ, UR4 ;  /* 0x00000004ff087e24 */ /* 0x004fe4000f8e00ff */
[----:B------:R-:W-:-:S05]  /*78b0*/  IMAD.U32 R9, RZ, RZ, UR5 ;  /* 0x00000005ff097e24 */ /* 0x000fca000f8e00ff */
[----:B------:R2:W5:Y:S04]  /*78c0*/  ATOMG.E.CAS.STRONG.GPU PT, RZ, [R8], R4, R5 ;  /* 0x0000000408ff73a9 */ /* 0x00056800001ee105 */
[----:B------:R2:W5:Y:S02]  /*78d0*/  ATOMG.E.CAS.STRONG.GPU PT, RZ, [R32], R24, R25 ;  /* 0x0000001820ff73a9 */ /* 0x00056400001ee119 */
.L_x_267:
[----:B------:R-:W-:Y:S05]  /*78e0*/  BSYNC.RECONVERGENT B1 ;  /* 0x0000000000017941 */ /* 0x000fea0003800200 */
.L_x_266:
[----:B------:R-:W-:Y:S04]  /*78f0*/  BSSY.RECONVERGENT B1, `(.L_x_268) ;  /* 0x0000009000017945 */ /* 0x000fe80003800200 */
[----:B------:R-:W-:Y:S05]  /*7900*/  @P2 BRA `(.L_x_269) ;  /* 0x00000000001c2947 */ /* 0x000fea0003800000 */
[----:B------:R-:W3:Y:S01]  /*7910*/  LDCU.64 UR4, c[0x0][0x390] ;  /* 0x00007200ff0477ac */ /* 0x000ee20008000a00 */
[----:B0-2---:R-:W-:Y:S02]  /*7920*/  IMAD.MOV.U32 R4, RZ, RZ, -0x1 ;  /* 0xffffffffff047424 */ /* 0x005fe400078e00ff */
[----:B------:R-:W-:Y:S02]  /*7930*/  IMAD.MOV.U32 R22, RZ, RZ, -0x1 ;  /* 0xffffffffff167424 */ /* 0x000fe400078e00ff */
[----:B---3--:R-:W-:Y:S02]  /*7940*/  IMAD.U32 R8, RZ, RZ, UR4 ;  /* 0x00000004ff087e24 */ /* 0x008fe4000f8e00ff */
[----:B------:R-:W-:-:S05]  /*7950*/  IMAD.U32 R9, RZ, RZ, UR5 ;  /* 0x00000005ff097e24 */ /* 0x000fca000f8e00ff */
[----:B------:R3:W5:Y:S04]  /*7960*/  ATOMG.E.CAS.STRONG.GPU PT, RZ, [R8], R4, R5 ;  /* 0x0000000408ff73a9 */ /* 0x00076800001ee105 */
[----:B------:R3:W5:Y:S02]  /*7970*/  ATOMG.E.CAS.STRONG.GPU PT, RZ, [R32], R22, R23 ;  /* 0x0000001620ff73a9 */ /* 0x00076400001ee117 */
.L_x_269:
[----:B------:R-:W-:Y:S05]  /*7980*/  BSYNC.RECONVERGENT B1 ;  /* 0x0000000000017941 */ /* 0x000fea0003800200 */
.L_x_268:
[----:B------:R-:W-:Y:S04]  /*7990*/  BSSY.RECONVERGENT B1, `(.L_x_270) ;  /* 0x0000009000017945 */ /* 0x000fe80003800200 */
[----:B------:R-:W-:Y:S05]  /*79a0*/  @P3 BRA `(.L_x_271) ;  /* 0x00000000001c3947 */ /* 0x000fea0003800000 */
[----:B------:R-:W4:Y:S01]  /*79b0*/  LDCU.64 UR4, c[0x0][0x390] ;  /* 0x00007200ff0477ac */ /* 0x000f220008000a00 */
[----:B0-23--:R-:W-:Y:S01]  /*79c0*/  MOV R4, 0xffffffff ;  /* 0xffffffff00047802 */ /* 0x00dfe20000000f00 */
[----:B------:R-:W-:Y:S02]  /*79d0*/  IMAD.MOV.U32 R20, RZ, RZ, -0x1 ;  /* 0xffffffffff147424 */ /* 0x000fe400078e00ff */
[----:B----4-:R-:W-:Y:S02]  /*79e0*/  IMAD.U32 R8, RZ, RZ, UR4 ;  /* 0x00000004ff087e24 */ /* 0x010fe4000f8e00ff */
[----:B------:R-:W-:-:S05]  /*79f0*/  IMAD.U32 R9, RZ, RZ, UR5 ;  /* 0x00000005ff097e24 */ /* 0x000fca000f8e00ff */
[----:B------:R4:W5:Y:S04]  /*7a00*/  ATOMG.E.CAS.STRONG.GPU PT, RZ, [R8], R4, R5 ;  /* 0x0000000408ff73a9 */ /* 0x00096800001ee105 */
[----:B------:R4:W5:Y:S02]  /*7a10*/  ATOMG.E.CAS.STRONG.GPU PT, RZ, [R32], R20, R21 ;  /* 0x0000001420ff73a9 */ /* 0x00096400001ee115 */
.L_x_271:
[----:B------:R-:W-:Y:S05]  /*7a20*/  BSYNC.RECONVERGENT B1 ;  /* 0x0000000000017941 */ /* 0x000fea0003800200 */
.L_x_270:
[----:B0-234-:R0:W2:Y:S01]  /*7a30*/  LDS.128 R8, [R26+0x230] ;  /* 0x000230001a087984 */ /* 0x01d0a20000000c00 */
        /* <DEDUP_REMOVED lines=24> */
.L_x_273:
[----:B------:R-:W-:Y:S05]  /*7bc0*/  BSYNC.RECONVERGENT B1 ;  /* 0x0000000000017941 */ /* 0x000fea0003800200 */
.L_x_272:
        /* <DEDUP_REMOVED lines=10> */
.L_x_275:
[----:B------:R-:W-:Y:S05]  /*7c70*/  BSYNC.RECONVERGENT B1 ;  /* 0x0000000000017941 */ /* 0x000fea0003800200 */
.L_x_274:
        /* <DEDUP_REMOVED lines=9> */
.L_x_277:
[----:B------:R-:W-:Y:S05]  /*7d10*/  BSYNC.RECONVERGENT B1 ;  /* 0x0000000000017941 */ /* 0x000fea0003800200 */
.L_x_276:
        /* <DEDUP_REMOVED lines=9> */
.L_x_279:
[----:B------:R-:W-:Y:S05]  /*7db0*/  BSYNC.RECONVERGENT B1 ;  /* 0x0000000000017941 */ /* 0x000fea0003800200 */
.L_x_278:
        /* <DEDUP_REMOVED lines=25> */
.L_x_281:
[----:B------:R-:W-:Y:S05]  /*7f50*/  BSYNC.RECONVERGENT B1 ;  /* 0x0000000000017941 */ /* 0x000fea0003800200 */
.L_x_280:
        /* <DEDUP_REMOVED lines=10> */
.L_x_283:
[----:B------:R-:W-:Y:S05]  /*8000*/  BSYNC.RECONVERGENT B1 ;  /* 0x0000000000017941 */ /* 0x000fea0003800200 */
.L_x_282:
        /* <DEDUP_REMOVED lines=9> */
.L_x_285:
[----:B------:R-:W-:Y:S05]  /*80a0*/  BSYNC.RECONVERGENT B1 ;  /* 0x0000000000017941 */ /* 0x000fea0003800200 */
.L_x_284:
        /* <DEDUP_REMOVED lines=9> */
.L_x_287:
[----:B------:R-:W-:Y:S05]  /*8140*/  BSYNC.RECONVERGENT B1 ;  /* 0x0000000000017941 */ /* 0x000fea0003800200 */
.L_x_286:
        /* <DEDUP_REMOVED lines=25> */
.L_x_289:
[----:B------:R-:W-:Y:S05]  /*82e0*/  BSYNC.RECONVERGENT B1 ;  /* 0x0000000000017941 */ /* 0x000fea0003800200 */
.L_x_288:
        /* <DEDUP_REMOVED lines=10> */
.L_x_291:
[----:B------:R-:W-:Y:S05]  /*8390*/  BSYNC.RECONVERGENT B1 ;  /* 0x0000000000017941 */ /* 0x000fea0003800200 */
.L_x_290:
[----:B------:R-:W-:Y:S04]  /*83a0*/  BSSY.RECONVERGENT B1, `(.L_x_292) ;  /* 0x0000009000017945 */ /* 0x000fe80003800200 */
[----:B------:R-:W-:Y:S05]  /*83b0*/  @P2 BRA `(.L_x_293) ;  /* 0x00000000001c2947 */ /* 0x000fea0003800000 */
[----:B------:R-:W3:Y:S01]  /*83c0*/  LDCU.64 UR4, c[0x0][0x390] ;  /* 0x00007200ff0477ac */ /* 0x000ee20008000a00 */
[----:B01----:R-:W-:Y:S02]  /*83d0*/  IMAD.MOV.U32 R4, RZ, RZ, -0x1 ;  /* 0xffffffffff047424 */ /* 0x003fe400078e00ff */
[----:B------:R-:W-:Y:S02]  /*83e0*/  IMAD.MOV.U32 R22, RZ, RZ, -0x1 ;  /* 0xffffffffff167424 */ /* 0x000fe400078e00ff */
[----:B---3--:R-:W-:Y:S02]  /*83f0*/  IMAD.U32 R8, RZ, RZ, UR4 ;  /* 0x00000004ff087e24 */ /* 0x008fe4000f8e00ff */
[----:B------:R-:W-:-:S05]  /*8400*/  IMAD.U32 R9, RZ, RZ, UR5 ;  /* 0x00000005ff097e24 */ /* 0x000fca000f8e00ff */
[----:B------:R3:W5:Y:S04]  /*8410*/  ATOMG.E.CAS.STRONG.GPU PT, RZ, [R8], R4, R5 ;  /* 0x0000000408ff73a9 */ /* 0x00076800001ee105 */
[----:B------:R3:W5:Y:S02]  /*8420*/  ATOMG.E.CAS.STRONG.GPU PT, RZ, [R32], R22, R23 ;  /* 0x0000001620ff73a9 */ /* 0x00076400001ee117 */
.L_x_293:
[----:B------:R-:W-:Y:S05]  /*8430*/  BSYNC.RECONVERGENT B1 ;  /* 0x0000000000017941 */ /* 0x000fea0003800200 */
.L_x_292:
        /* <DEDUP_REMOVED lines=9> */
.L_x_295:
[----:B------:R-:W-:Y:S05]  /*84d0*/  BSYNC.RECONVERGENT B1 ;  /* 0x0000000000017941 */ /* 0x000fea0003800200 */
.L_x_294:
        /* <DEDUP_REMOVED lines=25> */
.L_x_297:
[----:B------:R-:W-:Y:S05]  /*8670*/  BSYNC.RECONVERGENT B1 ;  /* 0x0000000000017941 */ /* 0x000fea0003800200 */
.L_x_296:
        /* <DEDUP_REMOVED lines=10> */
.L_x_299:
[----:B------:R-:W-:Y:S05]  /*8720*/  BSYNC.RECONVERGENT B1 ;  /* 0x0000000000017941 */ /* 0x000fea0003800200 */
.L_x_298:
        /* <DEDUP_REMOVED lines=9> */
.L_x_301:
[----:B------:R-:W-:Y:S05]  /*87c0*/  BSYNC.RECONVERGENT B1 ;  /* 0x0000000000017941 */ /* 0x000fea0003800200 */
.L_x_300:
        /* <DEDUP_REMOVED lines=9> */
.L_x_303:
[----:B------:R-:W-:Y:S05]  /*8860*/  BSYNC.RECONVERGENT B1 ;  /* 0x0000000000017941 */ /* 0x000fea0003800200 */
.L_x_302:
        /* <DEDUP_REMOVED lines=25> */
.L_x_305:
[----:B------:R-:W-:Y:S05]  /*8a00*/  BSYNC.RECONVERGENT B1 ;  /* 0x0000000000017941 */ /* 0x000fea0003800200 */
.L_x_304:
        /* <DEDUP_REMOVED lines=10> */
.L_x_307:
[----:B------:R-:W-:Y:S05]  /*8ab0*/  BSYNC.RECONVERGENT B1 ;  /* 0x0000000000017941 */ /* 0x000fea0003800200 */
.L_x_306:
        /* <DEDUP_REMOVED lines=9> */
.L_x_309:
[----:B------:R-:W-:Y:S05]  /*8b50*/  BSYNC.RECONVERGENT B1 ;  /* 0x0000000000017941 */ /* 0x000fea0003800200 */
.L_x_308:
        /* <DEDUP_REMOVED lines=9> */
.L_x_311:
[----:B------:R-:W-:Y:S05]  /*8bf0*/  BSYNC.RECONVERGENT B1 ;  /* 0x0000000000017941 */ /* 0x000fea0003800200 */
.L_x_310:
        /* <DEDUP_REMOVED lines=25> */
.L_x_313:
[----:B------:R-:W-:Y:S05]  /*8d90*/  BSYNC.RECONVERGENT B1 ;  /* 0x0000000000017941 */ /* 0x000fea0003800200 */
.L_x_312:
        /* <DEDUP_REMOVED lines=10> */
.L_x_315:
[----:B------:R-:W-:Y:S05]  /*8e40*/  BSYNC.RECONVERGENT B1 ;  /* 0x0000000000017941 */ /* 0x000fea0003800200 */
.L_x_314:
        /* <DEDUP_REMOVED lines=9> */
.L_x_317:
[----:B------:R-:W-:Y:S05]  /*8ee0*/  BSYNC.RECONVERGENT B1 ;  /* 0x0000000000017941 */ /* 0x000fea0003800200 */
.L_x_316:
        /* <DEDUP_REMOVED lines=9> */
.L_x_319:
[----:B------:R-:W-:Y:S05]  /*8f80*/  BSYNC.RECONVERGENT B1 ;  /* 0x0000000000017941 */ /* 0x000fea0003800200 */
.L_x_318:
        /* <DEDUP_REMOVED lines=25> */
.L_x_321:
[----:B------:R-:W-:Y:S05]  /*9120*/  BSYNC.RECONVERGENT B1 ;  /* 0x0000000000017941 */ /* 0x000fea0003800200 */
.L_x_320:
        /* <DEDUP_REMOVED lines=10> */
.L_x_323:
[----:B------:R-:W-:Y:S05]  /*91d0*/  BSYNC.RECONVERGENT B1 ;  /* 0x0000000000017941 */ /* 0x000fea0003800200 */
.L_x_322:
        /* <DEDUP_REMOVED lines=9> */
.L_x_325:
[----:B------:R-:W-:Y:S05]  /*9270*/  BSYNC.RECONVERGENT B1 ;  /* 0x0000000000017941 */ /* 0x000fea0003800200 */
.L_x_324:
        /* <DEDUP_REMOVED lines=9> */
.L_x_327:
[----:B------:R-:W-:Y:S05]  /*9310*/  BSYNC.RECONVERGENT B1 ;  /* 0x0000000000017941 */ /* 0x000fea0003800200 */
.L_x_326:
        /* <DEDUP_REMOVED lines=25> */
.L_x_329:
[----:B------:R-:W-:Y:S05]  /*94b0*/  BSYNC.RECONVERGENT B1 ;  /* 0x0000000000017941 */ /* 0x000fea0003800200 */
.L_x_328:
        /* <DEDUP_REMOVED lines=10> */
.L_x_331:
[----:B------:R-:W-:Y:S05]  /*9560*/  BSYNC.RECONVERGENT B1 ;  /* 0x0000000000017941 */ /* 0x000fea0003800200 */
.L_x_330:
        /* <DEDUP_REMOVED lines=9> */
.L_x_333:
[----:B------:R-:W-:Y:S05]  /*9600*/  BSYNC.RECONVERGENT B1 ;  /* 0x0000000000017941 */ /* 0x000fea0003800200 */
.L_x_332:
        /* <DEDUP_REMOVED lines=9> */
.L_x_335:
[----:B------:R-:W-:Y:S05]  /*96a0*/  BSYNC.RECONVERGENT B1 ;  /* 0x0000000000017941 */ /* 0x000fea0003800200 */
.L_x_334:
        /* <DEDUP_REMOVED lines=25> */
.L_x_337:
[----:B------:R-:W-:Y:S05]  /*9840*/  BSYNC.RECONVERGENT B1 ;  /* 0x0000000000017941 */ /* 0x000fea0003800200 */
.L_x_336:
        /* <DEDUP_REMOVED lines=10> */
.L_x_339:
[----:B------:R-:W-:Y:S05]  /*98f0*/  BSYNC.RECONVERGENT B1 ;  /* 0x0000000000017941 */ /* 0x000fea0003800200 */
.L_x_338:
        /* <DEDUP_REMOVED lines=9> */
.L_x_341:
[----:B------:R-:W-:Y:S05]  /*9990*/  BSYNC.RECONVERGENT B1 ;  /* 0x0000000000017941 */ /* 0x000fea0003800200 */
.L_x_340:
        /* <DEDUP_REMOVED lines=9> */
.L_x_343:
[----:B------:R-:W-:Y:S05]  /*9a30*/  BSYNC.RECONVERGENT B1 ;  /* 0x0000000000017941 */ /* 0x000fea0003800200 */
.L_x_342:
        /* <DEDUP_REMOVED lines=25> */
.L_x_345:
[----:B------:R-:W-:Y:S05]  /*9bd0*/  BSYNC.RECONVERGENT B1 ;  /* 0x0000000000017941 */ /* 0x000fea0003800200 */
.L_x_344:
        /* <DEDUP_REMOVED lines=10> */
.L_x_347:
[----:B------:R-:W-:Y:S05]  /*9c80*/  BSYNC.RECONVERGENT B1 ;  /* 0x0000000000017941 */ /* 0x000fea0003800200 */
.L_x_346:
        /* <DEDUP_REMOVED lines=9> */
.L_x_349:
[----:B------:R-:W-:Y:S05]  /*9d20*/  BSYNC.RECONVERGENT B1 ;  /* 0x0000000000017941 */ /* 0x000fea0003800200 */
.L_x_348:
        /* <DEDUP_REMOVED lines=9> */
.L_x_351:
[----:B------:R-:W-:Y:S05]  /*9dc0*/  BSYNC.RECONVERGENT B1 ;  /* 0x0000000000017941 */ /* 0x000fea0003800200 */
.L_x_350:
        /* <DEDUP_REMOVED lines=25> */
.L_x_353:
[----:B------:R-:W-:Y:S05]  /*9f60*/  BSYNC.RECONVERGENT B1 ;  /* 0x0000000000017941 */ /* 0x000fea0003800200 */
.L_x_352:
        /* <DEDUP_REMOVED lines=10> */
.L_x_355:
[----:B------:R-:W-:Y:S05]  /*a010*/  BSYNC.RECONVERGENT B1 ;  /* 0x0000000000017941 */ /* 0x000fea0003800200 */
.L_x_354:
        /* <DEDUP_REMOVED lines=9> */
.L_x_357:
[----:B------:R-:W-:Y:S05]  /*a0b0*/  BSYNC.RECONVERGENT B1 ;  /* 0x0000000000017941 */ /* 0x000fea0003800200 */
.L_x_356:
        /* <DEDUP_REMOVED lines=9> */
.L_x_359:
[----:B------:R-:W-:Y:S05]  /*a150*/  BSYNC.RECONVERGENT B1 ;  /* 0x0000000000017941 */ /* 0x000fea0003800200 */
.L_x_358:
        /* <DEDUP_REMOVED lines=25> */
.L_x_361:
[----:B------:R-:W-:Y:S05]  /*a2f0*/  BSYNC.RECONVERGENT B1 ;  /* 0x0000000000017941 */ /* 0x000fea0003800200 */
.L_x_360:
        /* <DEDUP_REMOVED lines=10> */
.L_x_363:
[----:B------:R-:W-:Y:S05]  /*a3a0*/  BSYNC.RECONVERGENT B1 ;  /* 0x0000000000017941 */ /* 0x000fea0003800200 */
.L_x_362:
        /* <DEDUP_REMOVED lines=9> */
.L_x_365:
[----:B------:R-:W-:Y:S05]  /*a440*/  BSYNC.RECONVERGENT B1 ;  /* 0x0000000000017941 */ /* 0x000fea0003800200 */
.L_x_364:
        /* <DEDUP_REMOVED lines=9> */
.L_x_367:
[----:B------:R-:W-:Y:S05]  /*a4e0*/  BSYNC.RECONVERGENT B1 ;  /* 0x0000000000017941 */ /* 0x000fea0003800200 */
.L_x_366:
        /* <DEDUP_REMOVED lines=25> */
.L_x_369:
[----:B------:R-:W-:Y:S05]  /*a680*/  BSYNC.RECONVERGENT B1 ;  /* 0x0000000000017941 */ /* 0x000fea0003800200 */
.L_x_368:
        /* <DEDUP_REMOVED lines=10> */
.L_x_371:
[----:B------:R-:W-:Y:S05]  /*a730*/  BSYNC.RECONVERGENT B1 ;  /* 0x0000000000017941 */ /* 0x000fea0003800200 */
.L_x_370:
        /* <DEDUP_REMOVED lines=9> */
.L_x_373:
[----:B------:R-:W-:Y:S05]  /*a7d0*/  BSYNC.RECONVERGENT B1 ;  /* 0x0000000000017941 */ /* 0x000fea0003800200 */
.L_x_372:
        /* <DEDUP_REMOVED lines=9> */
.L_x_375:
[----:B------:R-:W-:Y:S05]  /*a870*/  BSYNC.RECONVERGENT B1 ;  /* 0x0000000000017941 */ /* 0x000fea0003800200 */
.L_x_374:
        /* <DEDUP_REMOVED lines=25> */
.L_x_377:
[----:B------:R-:W-:Y:S05]  /*aa10*/  BSYNC.RECONVERGENT B1 ;  /* 0x0000000000017941 */ /* 0x000fea0003800200 */
.L_x_376:
        /* <DEDUP_REMOVED lines=10> */
.L_x_379:
[----:B------:R-:W-:Y:S05]  /*aac0*/  BSYNC.RECONVERGENT B1 ;  /* 0x0000000000017941 */ /* 0x000fea0003800200 */
.L_x_378:
        /* <DEDUP_REMOVED lines=9> */
.L_x_381:
[----:B------:R-:W-:Y:S05]  /*ab60*/  BSYNC.RECONVERGENT B1 ;  /* 0x0000000000017941 */ /* 0x000fea0003800200 */
.L_x_380:
        /* <DEDUP_REMOVED lines=9> */
.L_x_383:
[----:B------:R-:W-:Y:S05]  /*ac00*/  BSYNC.RECONVERGENT B1 ;  /* 0x0000000000017941 */ /* 0x000fea0003800200 */
.L_x_382:
        /* <DEDUP_REMOVED lines=25> */
.L_x_385:
[----:B------:R-:W-:Y:S05]  /*ada0*/  BSYNC.RECONVERGENT B1 ;  /* 0x0000000000017941 */ /* 0x000fea0003800200 */
.L_x_384:
        /* <DEDUP_REMOVED lines=10> */
.L_x_387:
[----:B------:R-:W-:Y:S05]  /*ae50*/  BSYNC.RECONVERGENT B1 ;  /* 0x0000000000017941 */ /* 0x000fea0003800200 */
.L_x_386:
        /* <DEDUP_REMOVED lines=9> */
.L_x_389:
[----:B------:R-:W-:Y:S05]  /*aef0*/  BSYNC.RECONVERGENT B1 ;  /* 0x0000000000017941 */ /* 0x000fea0003800200 */
.L_x_388:
        /* <DEDUP_REMOVED lines=9> */
.L_x_391:
[----:B------:R-:W-:Y:S05]  /*af90*/  BSYNC.RECONVERGENT B1 ;  /* 0x0000000000017941 */ /* 0x000fea0003800200 */
.L_x_390:
        /* <DEDUP_REMOVED lines=25> */
.L_x_393:
[----:B------:R-:W-:Y:S05]  /*b130*/  BSYNC.RECONVERGENT B1 ;  /* 0x0000000000017941 */ /* 0x000fea0003800200 */
.L_x_392:
        /* <DEDUP_REMOVED lines=10> */
.L_x_395:
[----:B------:R-:W-:Y:S05]  /*b1e0*/  BSYNC.RECONVERGENT B1 ;  /* 0x0000000000017941 */ /* 0x000fea0003800200 */
.L_x_394:
        /* <DEDUP_REMOVED lines=9> */
.L_x_397:
[----:B------:R-:W-:Y:S05]  /*b280*/  BSYNC.RECONVERGENT B1 ;  /* 0x0000000000017941 */ /* 0x000fea0003800200 */
.L_x_396:
        /* <DEDUP_REMOVED lines=9> */
.L_x_399:
[----:B------:R-:W-:Y:S05]  /*b320*/  BSYNC.RECONVERGENT B1 ;  /* 0x0000000000017941 */ /* 0x000fea0003800200 */
.L_x_398:
        /* <DEDUP_REMOVED lines=25> */
.L_x_401:
[----:B------:R-:W-:Y:S05]  /*b4c0*/  BSYNC.RECONVERGENT B1 ;  /* 0x0000000000017941 */ /* 0x000fea0003800200 */
.L_x_400:
        /* <DEDUP_REMOVED lines=10> */
.L_x_403:
[----:B------:R-:W-:Y:S05]  /*b570*/  BSYNC.RECONVERGENT B1 ;  /* 0x0000000000017941 */ /* 0x000fea0003800200 */
.L_x_402:
        /* <DEDUP_REMOVED lines=9> */
.L_x_405:
[----:B------:R-:W-:Y:S05]  /*b610*/  BSYNC.RECONVERGENT B1 ;  /* 0x0000000000017941 */ /* 0x000fea0003800200 */
.L_x_404:
        /* <DEDUP_REMOVED lines=9> */
.L_x_407:
[----:B------:R-:W-:Y:S05]  /*b6b0*/  BSYNC.RECONVERGENT B1 ;  /* 0x0000000000017941 */ /* 0x000fea0003800200 */
.L_x_406:
        /* <DEDUP_REMOVED lines=25> */
.L_x_409:
[----:B------:R-:W-:Y:S05]  /*b850*/  BSYNC.RECONVERGENT B1 ;  /* 0x0000000000017941 */ /* 0x000fea0003800200 */
.L_x_408:
        /* <DEDUP_REMOVED lines=10> */
.L_x_411:
[----:B------:R-:W-:Y:S05]  /*b900*/  BSYNC.RECONVERGENT B1 ;  /* 0x0000000000017941 */ /* 0x000fea0003800200 */
.L_x_410:
        /* <DEDUP_REMOVED lines=9> */
.L_x_413:
[----:B------:R-:W-:Y:S05]  /*b9a0*/  BSYNC.RECONVERGENT B1 ;  /* 0x0000000000017941 */ /* 0x000fea0003800200 */
.L_x_412:
        /* <DEDUP_REMOVED lines=9> */
.L_x_415:
[----:B------:R-:W-:Y:S05]  /*ba40*/  BSYNC.RECONVERGENT B1 ;  /* 0x0000000000017941 */ /* 0x000fea0003800200 */
.L_x_414:
        /* <DEDUP_REMOVED lines=25> */
.L_x_417:
[----:B------:R-:W-:Y:S05]  /*bbe0*/  BSYNC.RECONVERGENT B1 ;  /* 0x0000000000017941 */ /* 0x000fea0003800200 */
.L_x_416:
        /* <DEDUP_REMOVED lines=10> */
.L_x_419:
[----:B------:R-:W-:Y:S05]  /*bc90*/  BSYNC.RECONVERGENT B1 ;  /* 0x0000000000017941 */ /* 0x000fea0003800200 */
.L_x_418:
        /* <DEDUP_REMOVED lines=9> */
.L_x_421:
[----:B------:R-:W-:Y:S05]  /*bd30*/  BSYNC.RECONVERGENT B1 ;  /* 0x0000000000017941 */ /* 0x000fea0003800200 */
.L_x_420:
        /* <DEDUP_REMOVED lines=9> */
.L_x_423:
[----:B------:R-:W-:Y:S05]  /*bdd0*/  BSYNC.RECONVERGENT B1 ;  /* 0x0000000000017941 */ /* 0x000fea0003800200 */
.L_x_422:
        /* <DEDUP_REMOVED lines=25> */
.L_x_425:
[----:B------:R-:W-:Y:S05]  /*bf70*/  BSYNC.RECONVERGENT B1 ;  /* 0x0000000000017941 */ /* 0x000fea0003800200 */
.L_x_424:
        /* <DEDUP_REMOVED lines=10> */
.L_x_427:
[----:B------:R-:W-:Y:S05]  /*c020*/  BSYNC.RECONVERGENT B1 ;  /* 0x0000000000017941 */ /* 0x000fea0003800200 */
.L_x_426:
        /* <DEDUP_REMOVED lines=9> */
.L_x_429:
[----:B------:R-:W-:Y:S05]  /*c0c0*/  BSYNC.RECONVERGENT B1 ;  /* 0x0000000000017941 */ /* 0x000fea0003800200 */
.L_x_428:
        /* <DEDUP_REMOVED lines=9> */
.L_x_431:
[----:B------:R-:W-:Y:S05]  /*c160*/  BSYNC.RECONVERGENT B1 ;  /* 0x0000000000017941 */ /* 0x000fea0003800200 */
.L_x_430:
        /* <DEDUP_REMOVED lines=25> */
.L_x_433:
[----:B------:R-:W-:Y:S05]  /*c300*/  BSYNC.RECONVERGENT B1 ;  /* 0x0000000000017941 */ /* 0x000fea0003800200 */
.L_x_432:
        /* <DEDUP_REMOVED lines=10> */
.L_x_435:
[----:B------:R-:W-:Y:S05]  /*c3b0*/  BSYNC.RECONVERGENT B1 ;  /* 0x0000000000017941 */ /* 0x000fea0003800200 */
.L_x_434:
        /* <DEDUP_REMOVED lines=9> */
.L_x_437:
[----:B------:R-:W-:Y:S05]  /*c450*/  BSYNC.RECONVERGENT B1 ;  /* 0x0000000000017941 */ /* 0x000fea0003800200 */
.L_x_436:
        /* <DEDUP_REMOVED lines=9> */
.L_x_439:
[----:B------:R-:W-:Y:S05]  /*c4f0*/  BSYNC.RECONVERGENT B1 ;  /* 0x0000000000017941 */ /* 0x000fea0003800200 */
.L_x_438:
        /* <DEDUP_REMOVED lines=25> */
.L_x_441:
[----:B------:R-:W-:Y:S05]  /*c690*/  BSYNC.RECONVERGENT B1 ;  /* 0x0000000000017941 */ /* 0x000fea0003800200 */
.L_x_440:
        /* <DEDUP_REMOVED lines=10> */
.L_x_443:
[----:B------:R-:W-:Y:S05]  /*c740*/  BSYNC.RECONVERGENT B1 ;  /* 0x0000000000017941 */ /* 0x000fea0003800200 */
.L_x_442:
        /* <DEDUP_REMOVED lines=9> */
.L_x_445:
[----:B------:R-:W-:Y:S05]  /*c7e0*/  BSYNC.RECONVERGENT B1 ;  /* 0x0000000000017941 */ /* 0x000fea0003800200 */
.L_x_444:
        /* <DEDUP_REMOVED lines=9> */
.L_x_447:
[----:B------:R-:W-:Y:S05]  /*c880*/  BSYNC.RECONVERGENT B1 ;  /* 0x0000000000017941 */ /* 0x000fea0003800200 */
.L_x_446:
        /* <DEDUP_REMOVED lines=25> */
.L_x_449:
[----:B------:R-:W-:Y:S05]  /*ca20*/  BSYNC.RECONVERGENT B1 ;  /* 0x0000000000017941 */ /* 0x000fea0003800200 */
.L_x_448:
        /* <DEDUP_REMOVED lines=10> */
.L_x_451:
[----:B------:R-:W-:Y:S05]  /*cad0*/  BSYNC.RECONVERGENT B1 ;  /* 0x0000000000017941 */ /* 0x000fea0003800200 */
.L_x_450:
        /* <DEDUP_REMOVED lines=9> */
.L_x_453:
[----:B------:R-:W-:Y:S05]  /*cb70*/  BSYNC.RECONVERGENT B1 ;  /* 0x0000000000017941 */ /* 0x000fea0003800200 */
.L_x_452:
        /* <DEDUP_REMOVED lines=9> */
.L_x_455:
[----:B------:R-:W-:Y:S05]  /*cc10*/  BSYNC.RECONVERGENT B1 ;  /* 0x0000000000017941 */ /* 0x000fea0003800200 */
.L_x_454:
        /* <DEDUP_REMOVED lines=25> */
.L_x_457:
[----:B------:R-:W-:Y:S05]  /*cdb0*/  BSYNC.RECONVERGENT B1 ;  /* 0x0000000000017941 */ /* 0x000fea0003800200 */
.L_x_456:
        /* <DEDUP_REMOVED lines=10> */
.L_x_459:
[----:B------:R-:W-:Y:S05]  /*ce60*/  BSYNC.RECONVERGENT B1 ;  /* 0x0000000000017941 */ /* 0x000fea0003800200 */
.L_x_458:
        /* <DEDUP_REMOVED lines=9> */
.L_x_461:
[----:B------:R-:W-:Y:S05]  /*cf00*/  BSYNC.RECONVERGENT B1 ;  /* 0x0000000000017941 */ /* 0x000fea0003800200 */
.L_x_460:
        /* <DEDUP_REMOVED lines=9> */
.L_x_463:
[----:B------:R-:W-:Y:S05]  /*cfa0*/  BSYNC.RECONVERGENT B1 ;  /* 0x0000000000017941 */ /* 0x000fea0003800200 */
.L_x_462:
        /* <DEDUP_REMOVED lines=25> */
.L_x_465:
[----:B------:R-:W-:Y:S05]  /*d140*/  BSYNC.RECONVERGENT B1 ;  /* 0x0000000000017941 */ /* 0x000fea0003800200 */
.L_x_464:
        /* <DEDUP_REMOVED lines=10> */
.L_x_467:
[----:B------:R-:W-:Y:S05]  /*d1f0*/  BSYNC.RECONVERGENT B1 ;  /* 0x0000000000017941 */ /* 0x000fea0003800200 */
.L_x_466:
        /* <DEDUP_REMOVED lines=9> */
.L_x_469:
[----:B------:R-:W-:Y:S05]  /*d290*/  BSYNC.RECONVERGENT B1 ;  /* 0x0000000000017941 */ /* 0x000fea0003800200 */
.L_x_468:
        /* <DEDUP_REMOVED lines=9> */
.L_x_471:
[----:B------:R-:W-:Y:S05]  /*d330*/  BSYNC.RECONVERGENT B1 ;  /* 0x0000000000017941 */ /* 0x000fea0003800200 */
.L_x_470:
        /* <DEDUP_REMOVED lines=25> */
.L_x_473:
[----:B------:R-:W-:Y:S05]  /*d4d0*/  BSYNC.RECONVERGENT B1 ;  /* 0x0000000000017941 */ /* 0x000fea0003800200 */
.L_x_472:
        /* <DEDUP_REMOVED lines=10> */
.L_x_475:
[----:B------:R-:W-:Y:S05]  /*d580*/  BSYNC.RECONVERGENT B1 ;  /* 0x0000000000017941 */ /* 0x000fea0003800200 */
.L_x_474:
        /* <DEDUP_REMOVED lines=9> */
.L_x_477:
[----:B------:R-:W-:Y:S05]  /*d620*/  BSYNC.RECONVERGENT B1 ;  /* 0x0000000000017941 */ /* 0x000fea0003800200 */
.L_x_476:
        /* <DEDUP_REMOVED lines=9> */
.L_x_479:
[----:B------:R-:W-:Y:S05]  /*d6c0*/  BSYNC.RECONVERGENT B1 ;  /* 0x0000000000017941 */ /* 0x000fea0003800200 */
.L_x_478:
        /* <DEDUP_REMOVED lines=25> */
.L_x_481:
[----:B------:R-:W-:Y:S05]  /*d860*/  BSYNC.RECONVERGENT B1 ;  /* 0x0000000000017941 */ /* 0x000fea0003800200 */
.L_x_480:
        /* <DEDUP_REMOVED lines=9> */
.L_x_483:
[----:B------:R-:W-:Y:S05]  /*d900*/  BSYNC.RECONVERGENT B1 ;  /* 0x0000000000017941 */ /* 0x000fea0003800200 */
.L_x_482:
        /* <DEDUP_REMOVED lines=9> */
.L_x_485:
[----:B------:R-:W-:Y:S05]  /*d9a0*/  BSYNC.RECONVERGENT B1 ;  /* 0x0000000000017941 */ /* 0x000fea0003800200 */
.L_x_484:
[----:B------:R-:W-:Y:S04]  /*d9b0*/  BSSY.RECONVERGENT B1, `(.L_x_486) ;  /* 0x0000009000017945 */ /* 0x000fe80003800200 */
[----:B------:R-:W-:Y:S05]  /*d9c0*/  @P3 BRA `(.L_x_487) ;  /* 0x00000000001c3947 */ /* 0x000fea0003800000 */
[----:B------:R-:W4:Y:S01]  /*d9d0*/  LDCU.64 UR4, c[0x0][0x390] ;  /* 0x00007200ff0477ac */ /* 0x000f220008000a00 */
[----:B01-3--:R-:W-:Y:S02]  /*d9e0*/  IMAD.MOV.U32 R4, RZ, RZ, -0x1 ;  /* 0xffffffffff047424 */ /* 0x00bfe400078e00ff */
[----:B------:R-:W-:Y:S01]  /*d9f0*/  IMAD.MOV.U32 R24, RZ, RZ, -0x1 ;  /* 0xffffffffff187424 */ /* 0x000fe200078e00ff */
[----:B----4-:R-:W-:Y:S01]  /*da00*/  MOV R8, UR4 ;  /* 0x0000000400087c02 */ /* 0x010fe20008000f00 */
[----:B------:R-:W-:-:S05]  /*da10*/  IMAD.U32 R9, RZ, RZ, UR5 ;  /* 0x00000005ff097e24 */ /* 0x000fca000f8e00ff */
[----:B------:R4:W5:Y:S04]  /*da20*/  ATOMG.E.CAS.STRONG.GPU PT, RZ, [R8], R4, R5 ;  /* 0x0000000408ff73a9 */ /* 0x00096800001ee105 */
[----:B------:R4:W5:Y:S02]  /*da30*/  ATOMG.E.CAS.STRONG.GPU PT, RZ, [R32], R24, R25 ;  /* 0x0000001820ff73a9 */ /* 0x00096400001ee119 */
.L_x_487:
[----:B------:R-:W-:Y:S05]  /*da40*/  BSYNC.RECONVERGENT B1 ;  /* 0x0000000000017941 */ /* 0x000fea0003800200 */
.L_x_486:
[----:B01-34-:R0:W1:Y:S01]  /*da50*/  LDS.128 R8, [R26+0x3e0] ;  /* 0x0003e0001a087984 */ /* 0x01b0620000000c00 */
[C---:B------:R-:W-:Y:S01]  /*da60*/  VIADD R17, R3.reuse, 0xf2 ;  /* 0x000000f203117836 */ /* 0x040fe20000000000 */
[C---:B------:R-:W-:Y:S01]  /*da70*/  IADD3 R23, PT, PT, R3.reuse, 0xf4, RZ ;  /* 0x000000f403177810 */ /* 0x040fe20007ffe0ff */
[----:B------:R-:W-:Y:S01]  /*da80*/  VIADD R21, R3, 0xf3 ;  /* 0x000000f303157836 */ /* 0x000fe20000000000 */
[----:B------:R-:W-:Y:S02]  /*da90*/  BSSY.RECONVERGENT B1, `(.L_x_488) ;  /* 0x0000012000017945 */ /* 0x000fe40003800200 */
[C---:B------:R-:W-:Y:S02]  /*daa0*/  ISETP.GE.AND P0, PT, R5.reuse, R17, PT ;  /* 0x000000110500720c */ /* 0x040fe40003f06270 */
[----:B------:R-:W-:Y:S02]  /*dab0*/  ISETP.GE.AND P1, PT, R5, R21, PT ;  /* 0x000000150500720c */ /* 0x000fe40003f26270 */
[----:B------:R-:W-:-:S02]  /*dac0*/  ISETP.GE.OR P0, PT, R17, UR10, P0 ;  /* 0x0000000a11007c0c */ /* 0x000fc40008706670 */
[----:B------:R-:W-:Y:S02]  /*dad0*/  ISETP.GE.AND P2, PT, R5, R23, PT ;  /* 0x000000170500720c */ /* 0x000fe40003f46270 */
[-C--:B------:R-:W-:Y:S02]  /*dae0*/  ISETP.NE.OR P0, PT, R18, R7.reuse, P0 ;  /* 0x000000071200720c */ /* 0x080fe40000705670 */
[----:B------:R-:W-:Y:S02]  /*daf0*/  ISETP.GE.OR P1, PT, R21, UR10, P1 ;  /* 0x0000000a15007c0c */ /* 0x000fe40008f26670 */
[----:B------:R-:W-:Y:S02]  /*db00*/  ISETP.GE.OR P2, PT, R23, UR10, P2 ;  /* 0x0000000a17007c0c */ /* 0x000fe40009746670 */
[-C--:B------:R-:W-:Y:S02]  /*db10*/  ISETP.NE.OR P1, PT, R19, R7.reuse, P1 ;  /* 0x000000071300720c */ /* 0x080fe40000f25670 */
[----:B--2---:R-:W-:-:S05]  /*db20*/  ISETP.NE.OR P2, PT, R12, R7, P2 ;  /* 0x000000070c00720c */ /* 0x004fca0001745670 */
[----:B0-----:R-:W-:Y:S08]  /*db30*/  @P0 BRA `(.L_x_489) ;  /* 0x00000000001c0947 */ /* 0x001ff00003800000 */
[----:B------:R-:W0:Y:S01]  /*db40*/  LDCU.64 UR4, c[0x0][0x390] ;  /* 0x00007200ff0477ac */ /* 0x000e220008000a00 */
[----:B------:R-:W-:Y:S02]  /*db50*/  IMAD.MOV.U32 R4, RZ, RZ, -0x1 ;  /* 0xffffffffff047424 */ /* 0x000fe400078e00ff */
[----:B------:R-:W-:Y:S02]  /*db60*/  IMAD.MOV.U32 R16, RZ, RZ, -0x1 ;  /* 0xffffffffff107424 */ /* 0x000fe400078e00ff */
[----:B0-----:R-:W-:Y:S02]  /*db70*/  IMAD.U32 R18, RZ, RZ, UR4 ;  /* 0x00000004ff127e24 */ /* 0x001fe4000f8e00ff */
[----:B------:R-:W-:-:S05]  /*db80*/  IMAD.U32 R19, RZ, RZ, UR5 ;  /* 0x00000005ff137e24 */ /* 0x000fca000f8e00ff */
[----:B------:R0:W5:Y:S04]  /*db90*/  ATOMG.E.CAS.STRONG.GPU PT, RZ, [R18], R4, R5 ;  /* 0x0000000412ff73a9 */ /* 0x00016800001ee105 */
[----:B------:R0:W5:Y:S02]  /*dba0*/  ATOMG.E.CAS.STRONG.GPU PT, RZ, [R32], R16, R17 ;  /* 0x0000001020ff73a9 */ /* 0x00016400001ee111 */
.L_x_489:
[----:B------:R-:W-:Y:S05]  /*dbb0*/  BSYNC.RECONVERGENT B1 ;  /* 0x0000000000017941 */ /* 0x000fea0003800200 */
.L_x_488:
[----:B------:R-:W-:Y:S04]  /*dbc0*/  BSSY.RECONVERGENT B1, `(.L_x_490) ;  /* 0x0000009000017945 */ /* 0x000fe80003800200 */
[----:B------:R-:W-:Y:S05]  /*dbd0*/  @P1 BRA `(.L_x_491) ;  /* 0x00000000001c1947 */ /* 0x000fea0003800000 */
[----:B------:R-:W2:Y:S01]  /*dbe0*/  LDCU.64 UR4, c[0x0][0x390] ;  /* 0x00007200ff0477ac */ /* 0x000ea20008000a00 */
[----:B0-----:R-:W-:Y:S01]  /*dbf0*/  MOV R4, 0xffffffff ;  /* 0xffffffff00047802 */ /* 0x001fe20000000f00 */
[----:B------:R-:W-:Y:S02]  /*dc00*/  IMAD.MOV.U32 R20, RZ, RZ, -0x1 ;  /* 0xffffffffff147424 */ /* 0x000fe400078e00ff */
[----:B--2---:R-:W-:Y:S02]  /*dc10*/  IMAD.U32 R16, RZ, RZ, UR4 ;  /* 0x00000004ff107e24 */ /* 0x004fe4000f8e00ff */
[----:B------:R-:W-:-:S05]  /*dc20*/  IMAD.U32 R17, RZ, RZ, UR5 ;  /* 0x00000005ff117e24 */ /* 0x000fca000f8e00ff */
[----:B------:R2:W5:Y:S04]  /*dc30*/  ATOMG.E.CAS.STRONG.GPU PT, RZ, [R16], R4, R5 ;  /* 0x0000000410ff73a9 */ /* 0x00056800001ee105 */
[----:B------:R2:W5:Y:S02]  /*dc40*/  ATOMG.E.CAS.STRONG.GPU PT, RZ, [R32], R20, R21 ;  /* 0x0000001420ff73a9 */ /* 0x00056400001ee115 */
.L_x_491:
[----:B------:R-:W-:Y:S05]  /*dc50*/  BSYNC.RECONVERGENT B1 ;  /* 0x0000000000017941 */ /* 0x000fea0003800200 */
.L_x_490:
[----:B------:R-:W-:Y:S04]  /*dc60*/  BSSY.RECONVERGENT B1, `(.L_x_492) ;  /* 0x0000009000017945 */ /* 0x000fe80003800200 */
[----:B------:R-:W-:Y:S05]  /*dc70*/  @P2 BRA `(.L_x_493) ;  /* 0x00000000001c2947 */ /* 0x000fea0003800000 */
[----:B------:R-:W3:Y:S01]  /*dc80*/  LDCU.64 UR4, c[0x0][0x390] ;  /* 0x00007200ff0477ac */ /* 0x000ee20008000a00 */
[----:B0-2---:R-:W-:Y:S02]  /*dc90*/  IMAD.MOV.U32 R4, RZ, RZ, -0x1 ;  /* 0xffffffffff047424 */ /* 0x005fe400078e00ff */
[----:B------:R-:W-:Y:S01]  /*dca0*/  IMAD.MOV.U32 R22, RZ, RZ, -0x1 ;  /* 0xffffffffff167424 */ /* 0x000fe200078e00ff */
[----:B---3--:R-:W-:Y:S01]  /*dcb0*/  MOV R16, UR4 ;  /* 0x0000000400107c02 */ /* 0x008fe20008000f00 */
[----:B------:R-:W-:-:S05]  /*dcc0*/  IMAD.U32 R17, RZ, RZ, UR5 ;  /* 0x00000005ff117e24 */ /* 0x000fca000f8e00ff */
[----:B------:R3:W5:Y:S04]  /*dcd0*/  ATOMG.E.CAS.STRONG.GPU PT, RZ, [R16], R4, R5 ;  /* 0x0000000410ff73a9 */ /* 0x00076800001ee105 */
[----:B------:R3:W5:Y:S02]  /*dce0*/  ATOMG.E.CAS.STRONG.GPU PT, RZ, [R32], R22, R23 ;  /* 0x0000001620ff73a9 */ /* 0x00076400001ee117 */
.L_x_493:
[----:B------:R-:W-:Y:S05]  /*dcf0*/  BSYNC.RECONVERGENT B1 ;  /* 0x0000000000017941 */ /* 0x000fea0003800200 */
.L_x_492:
[----:B0-23--:R0:W2:Y:S01]  /*dd00*/  LDS.128 R16, [R26+0x3f0] ;  /* 0x0003f0001a107984 */ /* 0x00d0a20000000c00 */
        /* <DEDUP_REMOVED lines=12> */
[----:B------:R-:W-:-:S05]  /*ddd0*/  ISETP.NE.OR P2, PT, R15, R7, P2 ;  /* 0x000000070f00720c */ /* 0x000fca0001745670 */
        /* <DEDUP_REMOVED lines=8> */
.L_x_495:
[----:B------:R-:W-:Y:S05]  /*de60*/  BSYNC.RECONVERGENT B1 ;  /* 0x0000000000017941 */ /* 0x000fea0003800200 */
.L_x_494:
[----:B------:R-:W-:Y:S04]  /*de70*/  BSSY.RECONVERGENT B1, `(.L_x_496) ;  /* 0x0000009000017945 */ /* 0x000fe80003800200 */
[----:B------:R-:W-:Y:S05]  /*de80*/  @P1 BRA `(.L_x_497) ;  /* 0x00000000001c1947 */ /* 0x000fea0003800000 */
[----:B------:R-:W3:Y:S01]  /*de90*/  LDCU.64 UR4, c[0x0][0x390] ;  /* 0x00007200ff0477ac */ /* 0x000ee20008000a00 */
[----:B0-----:R-:W-:Y:S01]  /*dea0*/  MOV R4, 0xffffffff ;  /* 0xffffffff00047802 */ /* 0x001fe20000000f00 */
[----:B------:R-:W-:Y:S02]  /*deb0*/  IMAD.MOV.U32 R22, RZ, RZ, -0x1 ;  /* 0xffffffffff167424 */ /* 0x000fe400078e00ff */
[----:B---3--:R-:W-:Y:S02]  /*dec0*/  IMAD.U32 R12, RZ, RZ, UR4 ;  /* 0x00000004ff0c7e24 */ /* 0x008fe4000f8e00ff */
[----:B------:R-:W-:-:S05]  /*ded0*/  IMAD.U32 R13, RZ, RZ, UR5 ;  /* 0x00000005ff0d7e24 */ /* 0x000fca000f8e00ff */
[----:B------:R3:W5:Y:S04]  /*dee0*/  ATOMG.E.CAS.STRONG.GPU PT, RZ, [R12], R4, R5 ;  /* 0x000000040cff73a9 */ /* 0x00076800001ee105 */
[----:B------:R3:W5:Y:S02]  /*def0*/  ATOMG.E.CAS.STRONG.GPU PT, RZ, [R32], R22, R23 ;  /* 0x0000001620ff73a9 */ /* 0x00076400001ee117 */
.L_x_497:
[----:B------:R-:W-:Y:S05]  /*df00*/  BSYNC.RECONVERGENT B1 ;  /* 0x0000000000017941 */ /* 0x000fea0003800200 */
.L_x_496:
[----:B------:R-:W-:Y:S04]  /*df10*/  BSSY.RECONVERGENT B1, `(.L_x_498) ;  /* 0x0000009000017945 */ /* 0x000fe80003800200 */
[----:B------:R-:W-:Y:S05]  /*df20*/  @P2 BRA `(.L_x_499) ;  /* 0x00000000001c2947 */ /* 0x000fea0003800000 */
[----:B------:R-:W4:Y:S01]  /*df30*/  LDCU.64 UR4, c[0x0][0x390] ;  /* 0x00007200ff0477ac */ /* 0x000f220008000a00 */
[----:B0--3--:R-:W-:Y:S02]  /*df40*/  IMAD.MOV.U32 R4, RZ, RZ, -0x1 ;  /* 0xffffffffff047424 */ /* 0x009fe400078e00ff */
[----:B------:R-:W-:Y:S01]  /*df50*/  IMAD.MOV.U32 R24, RZ, RZ, -0x1 ;  /* 0xffffffffff187424 */ /* 0x000fe200078e00ff */
[----:B----4-:R-:W-:Y:S01]  /*df60*/  MOV R12, UR4 ;  /* 0x00000004000c7c02 */ /* 0x010fe20008000f00 */
[----:B------:R-:W-:-:S05]  /*df70*/  IMAD.U32 R13, RZ, RZ, UR5 ;  /* 0x00000005ff0d7e24 */ /* 0x000fca000f8e00ff */
[----:B------:R4:W5:Y:S04]  /*df80*/  ATOMG.E.CAS.STRONG.GPU PT, RZ, [R12], R4, R5 ;  /* 0x000000040cff73a9 */ /* 0x00096800001ee105 */
[----:B------:R4:W5:Y:S02]  /*df90*/  ATOMG.E.CAS.STRONG.GPU PT, RZ, [R32], R24, R25 ;  /* 0x0000001820ff73a9 */ /* 0x00096400001ee119 */
.L_x_499:
[----:B------:R-:W-:Y:S05]  /*dfa0*/  BSYNC.RECONVERGENT B1 ;  /* 0x0000000000017941 */ /* 0x000fea0003800200 */
.L_x_498:
[C---:B---3--:R-:W-:Y:S01]  /*dfb0*/  VIADD R23, R3.reuse, 0xf8 ;  /* 0x000000f803177836 */ /* 0x048fe20000000000 */
[C---:B------:R-:W-:Y:S01]  /*dfc0*/  IADD3 R15, PT, PT, R3.reuse, 0xfa, RZ ;  /* 0x000000fa030f7810 */ /* 0x040fe20007ffe0ff */
[C---:B0-----:R-:W-:Y:S01]  /*dfd0*/  VIADD R21, R3.reuse, 0xf9 ;  /* 0x000000f903157836 */ /* 0x041fe20000000000 */
[----:B------:R-:W-:Y:S01]  /*dfe0*/  BSSY.RECONVERGENT B1, `(.L_x_500) ;  /* 0x0000027000017945 */ /* 0x000fe20003800200 */
[----:B----4-:R-:W-:Y:S01]  /*dff0*/  VIADD R13, R3, 0xfb ;  /* 0x000000fb030d7836 */ /* 0x010fe20000000000 */
[----:B------:R-:W-:Y:S01]  /*e000*/  ISETP.GE.AND P0, PT, R5, R23, PT ;  /* 0x000000170500720c */ /* 0x000fe20003f06270 */
[----:B------:R-:W-:Y:S01]  /*e010*/  VIADD R27, R3, 0xfc ;  /* 0x000000fc031b7836 */ /* 0x000fe20000000000 */
[----:B------:R-:W-:Y:S01]  /*e020*/  ISETP.GE.AND P1, PT, R5, R21, PT ;  /* 0x000000150500720c */ /* 0x000fe20003f26270 */
[----:B------:R-:W-:Y:S01]  /*e030*/  VIADD R25, R3, 0xfd ;  /* 0x000000fd03197836 */ /* 0x000fe20000000000 */
[----:B------:R-:W-:Y:S02]  /*e040*/  ISETP.GE.AND P2, PT, R5, R15, PT ;  /* 0x0000000f0500720c */ /* 0x000fe40003f46270 */
[----:B------:R-:W-:-:S02]  /*e050*/  ISETP.GE.OR P0, PT, R23, UR10, P0 ;  /* 0x0000000a17007c0c */ /* 0x000fc40008706670 */
[----:B------:R-:W-:Y:S02]  /*e060*/  ISETP.GE.OR P1, PT, R21, UR10, P1 ;  /* 0x0000000a15007c0c */ /* 0x000fe40008f26670 */
[----:B------:R-:W-:Y:S02]  /*e070*/  ISETP.GE.OR P2, PT, R15, UR10, P2 ;  /* 0x0000000a0f007c0c */ /* 0x000fe40009746670 */
[----:B------:R-:W-:Y:S02]  /*e080*/  ISETP.GE.AND P3, PT, R5, R13, PT ;  /* 0x0000000d0500720c */ /* 0x000fe40003f66270 */
[-C--:B-1----:R-:W-:Y:S02]  /*e090*/  ISETP.NE.OR P5, PT, R8, R7.reuse, P0 ;  /* 0x000000070800720c */ /* 0x082fe400007a5670 */
[-C--:B------:R-:W-:Y:S01]  /*e0a0*/  ISETP.NE.OR P0, PT, R9, R7.reuse, P1 ;  /* 0x000000070900720c */ /* 0x080fe20000f05670 */
[----:B------:R-:W-:Y:S01]  /*e0b0*/  VIADD R9, R3, 0xfe ;  /* 0x000000fe03097836 */ /* 0x000fe20000000000 */
[----:B------:R-:W-:-:S02]  /*e0c0*/  ISETP.NE.OR P1, PT, R10, R7, P2 ;  /* 0x000000070a00720c */ /* 0x000fc40001725670 */
[----:B------:R-:W-:Y:S02]  /*e0d0*/  ISETP.GE.OR P2, PT, R13, UR10, P3 ;  /* 0x0000000a0d007c0c */ /* 0x000fe40009f46670 */
[----:B------:R-:W-:Y:S02]  /*e0e0*/  P2R R2, PR, RZ, 0x1 ;  /* 0x00000001ff027803 */ /* 0x000fe40000000000 */
[----:B------:R-:W-:Y:S02]  /*e0f0*/  ISETP.NE.OR P2, PT, R11, R7, P2 ;  /* 0x000000070b00720c */ /* 0x000fe40001745670 */
[----:B------:R-:W-:Y:S02]  /*e100*/  IADD3 R11, PT, PT, R3, 0xff, RZ ;  /* 0x000000ff030b7810 */ /* 0x000fe40007ffe0ff */
[C---:B------:R-:W-:Y:S02]  /*e110*/  ISETP.GE.AND P6, PT, R5.reuse, R27, PT ;  /* 0x0000001b0500720c */ /* 0x040fe40003fc6270 */
[----:B------:R-:W-:-:S02]  /*e120*/  ISETP.GE.AND P3, PT, R5, R25, PT ;  /* 0x000000190500720c */ /* 0x000fc40003f66270 */
[C---:B------:R-:W-:Y:S02]  /*e130*/  ISETP.GE.AND P4, PT, R5.reuse, R9, PT ;  /* 0x000000090500720c */ /* 0x040fe40003f86270 */
[----:B------:R-:W-:Y:S02]  /*e140*/  ISETP.GE.AND P0, PT, R5, R11, PT ;  /* 0x0000000b0500720c */ /* 0x000fe40003f06270 */
[----:B------:R-:W-:Y:S02]  /*e150*/  ISETP.GE.OR P6, PT, R27, UR10, P6 ;  /* 0x0000000a1b007c0c */ /* 0x000fe4000b7c6670 */
[----:B------:R-:W-:Y:S02]  /*e160*/  ISETP.GE.OR P3, PT, R25, UR10, P3 ;  /* 0x0000000a19007c0c */ /* 0x000fe40009f66670 */
[----:B------:R-:W-:Y:S02]  /*e170*/  ISETP.GE.OR P4, PT, R9, UR10, P4 ;  /* 0x0000000a09007c0c */ /* 0x000fe4000a786670 */
[----:B------:R-:W-:-:S02]  /*e180*/  ISETP.GE.OR P0, PT, R11, UR10, P0 ;  /* 0x0000000a0b007c0c */ /* 0x000fc40008706670 */
[-C--:B--2---:R-:W-:Y:S02]  /*e190*/  ISETP.NE.OR P6, PT, R16, R7.reuse, P6 ;  /* 0x000000071000720c */ /* 0x084fe400037c5670 */
[-C--:B------:R-:W-:Y:S02]  /*e1a0*/  ISETP.NE.OR P3, PT, R17, R7.reuse, P3 ;  /* 0x000000071100720c */ /* 0x080fe40001f65670 */
[-C--:B------:R-:W-:Y:S02]  /*e1b0*/  ISETP.NE.OR P4, PT, R18, R7.reuse, P4 ;  /* 0x000000071200720c */ /* 0x080fe40002785670 */
[----:B------:R-:W-:Y:S01]  /*e1c0*/  ISETP.NE.OR P0, PT, R19, R7, P0 ;  /* 0x000000071300720c */ /* 0x000fe20000705670 */
[----:B------:R-:W-:-:S12]  /*e1d0*/  @P5 BRA `(.L_x_501) ;  /* 0x00000000001c5947 */ /* 0x000fd80003800000 */
[----:B------:R-:W0:Y:S01]  /*e1e0*/  LDCU.64 UR4, c[0x0][0x390] ;  /* 0x00007200ff0477ac */ /* 0x000e220008000a00 */
[----:B------:R-:W-:Y:S02]  /*e1f0*/  IMAD.MOV.U32 R4, RZ, RZ, -0x1 ;  /* 0xffffffffff047424 */ /* 0x000fe400078e00ff */
[----:B------:R-:W-:Y:S02]  /*e200*/  IMAD.MOV.U32 R22, RZ, RZ, -0x1 ;  /* 0xffffffffff167424 */ /* 0x000fe400078e00ff */
[----:B0-----:R-:W-:Y:S02]  /*e210*/  IMAD.U32 R16, RZ, RZ, UR4 ;  /* 0x00000004ff107e24 */ /* 0x001fe4000f8e00ff */
[----:B------:R-:W-:-:S05]  /*e220*/  IMAD.U32 R17, RZ, RZ, UR5 ;  /* 0x00000005ff117e24 */ /* 0x000fca000f8e00ff */
[----:B------:R0:W5:Y:S04]  /*e230*/  ATOMG.E.CAS.STRONG.GPU PT, RZ, [R16], R4, R5 ;  /* 0x0000000410ff73a9 */ /* 0x00016800001ee105 */
[----:B------:R0:W5:Y:S02]  /*e240*/  ATOMG.E.CAS.STRONG.GPU PT, RZ, [R32], R22, R23 ;  /* 0x0000001620ff73a9 */ /* 0x00016400001ee117 */
.L_x_501:
[----:B------:R-:W-:Y:S05]  /*e250*/  BSYNC.RECONVERGENT B1 ;  /* 0x0000000000017941 */ /* 0x000fea0003800200 */
.L_x_500:
[----:B------:R-:W-:Y:S01]  /*e260*/  ISETP.NE.AND P5, PT, R2, RZ, PT ;  /* 0x000000ff0200720c */ /* 0x000fe20003fa5270 */
[----:B------:R-:W-:-:S12]  /*e270*/  BSSY.RECONVERGENT B1, `(.L_x_502) ;  /* 0x0000009000017945 */ /* 0x000fd80003800200 */
        /* <DEDUP_REMOVED lines=8> */
.L_x_503:
[----:B------:R-:W-:Y:S05]  /*e300*/  BSYNC.RECONVERGENT B1 ;  /* 0x0000000000017941 */ /* 0x000fea0003800200 */
.L_x_502:
[----:B------:R-:W-:Y:S04]  /*e310*/  BSSY.RECONVERGENT B1, `(.L_x_504) ;  /* 0x0000009000017945 */ /* 0x000fe80003800200 */
[----:B------:R-:W-:Y:S05]  /*e320*/  @P1 BRA `(.L_x_505) ;  /* 0x00000000001c1947 */ /* 0x000fea0003800000 */
[----:B------:R-:W2:Y:S01]  /*e330*/  LDCU.64 UR4, c[0x0][0x390] ;  /* 0x00007200ff0477ac */ /* 0x000ea20008000a00 */
[----:B01----:R-:W-:Y:S02]  /*e340*/  IMAD.MOV.U32 R4, RZ, RZ, -0x1 ;  /* 0xffffffffff047424 */ /* 0x003fe400078e00ff */
[----:B------:R-:W-:Y:S01]  /*e350*/  IMAD.MOV.U32 R14, RZ, RZ, -0x1 ;  /* 0xffffffffff0e7424 */ /* 0x000fe200078e00ff */
[----:B--2---:R-:W-:Y:S01]  /*e360*/  MOV R16, UR4 ;  /* 0x0000000400107c02 */ /* 0x004fe20008000f00 */
[----:B------:R-:W-:-:S05]  /*e370*/  IMAD.U32 R17, RZ, RZ, UR5 ;  /* 0x00000005ff117e24 */ /* 0x000fca000f8e00ff */
[----:B------:R2:W5:Y:S04]  /*e380*/  ATOMG.E.CAS.STRONG.GPU PT, RZ, [R16], R4, R5 ;  /* 0x0000000410ff73a9 */ /* 0x00056800001ee105 */
[----:B------:R2:W5:Y:S02]  /*e390*/  ATOMG.E.CAS.STRONG.GPU PT, RZ, [R32], R14, R15 ;  /* 0x0000000e20ff73a9 */ /* 0x00056400001ee10f */
.L_x_505:
[----:B------:R-:W-:Y:S05]  /*e3a0*/  BSYNC.RECONVERGENT B1 ;  /* 0x0000000000017941 */ /* 0x000fea0003800200 */
.L_x_504:
[----:B------:R-:W-:Y:S04]  /*e3b0*/  BSSY.RECONVERGENT B1, `(.L_x_506) ;  /* 0x0000009000017945 */ /* 0x000fe80003800200 */
[----:B------:R-:W-:Y:S05]  /*e3c0*/  @P2 BRA `(.L_x_507) ;  /* 0x00000000001c2947 */ /* 0x000fea0003800000 */
[----:B------:R-:W3:Y:S01]  /*e3d0*/  LDCU.64 UR4, c[0x0][0x390] ;  /* 0x00007200ff0477ac */ /* 0x000ee20008000a00 */
[----:B012---:R-:W-:Y:S02]  /*e3e0*/  IMAD.MOV.U32 R4, RZ, RZ, -0x1 ;  /* 0xffffffffff047424 */ /* 0x007fe400078e00ff */
[----:B------:R-:W-:Y:S02]  /*e3f0*/  IMAD.MOV.U32 R12, RZ, RZ, -0x1 ;  /* 0xffffffffff0c7424 */ /* 0x000fe400078e00ff */
[----:B---3--:R-:W-:Y:S01]  /*e400*/  IMAD.U32 R14, RZ, RZ, UR4 ;  /* 0x00000004ff0e7e24 */ /* 0x008fe2000f8e00ff */
[----:B------:R-:W-:-:S05]  /*e410*/  MOV R15, UR5 ;  /* 0x00000005000f7c02 */ /* 0x000fca0008000f00 */
[----:B------:R3:W5:Y:S04]  /*e420*/  ATOMG.E.CAS.STRONG.GPU PT, RZ, [R14], R4, R5 ;  /* 0x000000040eff73a9 */ /* 0x00076800001ee105 */
[----:B------:R3:W5:Y:S02]  /*e430*/  ATOMG.E.CAS.STRONG.GPU PT, RZ, [R32], R12, R13 ;  /* 0x0000000c20ff73a9 */ /* 0x00076400001ee10d */
.L_x_507:
[----:B------:R-:W-:Y:S05]  /*e440*/  BSYNC.RECONVERGENT B1 ;  /* 0x0000000000017941 */ /* 0x000fea0003800200 */
.L_x_506:
[----:B------:R-:W-:Y:S04]  /*e450*/  BSSY.RECONVERGENT B1, `(.L_x_508) ;  /* 0x0000009000017945 */ /* 0x000fe80003800200 */
[----:B------:R-:W-:Y:S05]  /*e460*/  @P6 BRA `(.L_x_509) ;  /* 0x00000000001c6947 */ /* 0x000fea0003800000 */
[----:B------:R-:W4:Y:S01]  /*e470*/  LDCU.64 UR4, c[0x0][0x390] ;  /* 0x00007200ff0477ac */ /* 0x000f220008000a00 */
[----:B0123--:R-:W-:Y:S01]  /*e480*/  IMAD.MOV.U32 R4, RZ, RZ, -0x1 ;  /* 0xffffffffff047424 */ /* 0x00ffe200078e00ff */
[----:B------:R-:W-:Y:S01]  /*e490*/  MOV R26, 0xffffffff ;  /* 0xffffffff001a7802 */ /* 0x000fe20000000f00 */
[----:B----4-:R-:W-:Y:S02]  /*e4a0*/  IMAD.U32 R12, RZ, RZ, UR4 ;  /* 0x00000004ff0c7e24 */ /* 0x010fe4000f8e00ff */
[----:B------:R-:W-:-:S05]  /*e4b0*/  IMAD.U32 R13, RZ, RZ, UR5 ;  /* 0x00000005ff0d7e24 */ /* 0x000fca000f8e00ff */
[----:B------:R4:W5:Y:S04]  /*e4c0*/  ATOMG.E.CAS.STRONG.GPU PT, RZ, [R12], R4, R5 ;  /* 0x000000040cff73a9 */ /* 0x00096800001ee105 */
[----:B------:R4:W5:Y:S02]  /*e4d0*/  ATOMG.E.CAS.STRONG.GPU PT, RZ, [R32], R26, R27 ;  /* 0x0000001a20ff73a9 */ /* 0x00096400001ee11b */
.L_x_509:
[----:B------:R-:W-:Y:S05]  /*e4e0*/  BSYNC.RECONVERGENT B1 ;  /* 0x0000000000017941 */ /* 0x000fea0003800200 */
.L_x_508:
[----:B------:R-:W-:Y:S04]  /*e4f0*/  BSSY.RECONVERGENT B1, `(.L_x_510) ;  /* 0x0000009000017945 */ /* 0x000fe80003800200 */
[----:B------:R-:W-:Y:S05]  /*e500*/  @P3 BRA `(.L_x_511) ;  /* 0x00000000001c3947 */ /* 0x000fea0003800000 */
[----:B------:R-:W0:Y:S02]  /*e510*/  LDCU.64 UR4, c[0x0][0x390] ;  /* 0x00007200ff0477ac */ /* 0x000e240008000a00 */
[----:B01234-:R-:W-:Y:S02]  /*e520*/  IMAD.MOV.U32 R4, RZ, RZ, -0x1 ;  /* 0xffffffffff047424 */ /* 0x01ffe400078e00ff */
[----:B------:R-:W-:Y:S02]  /*e530*/  IMAD.MOV.U32 R24, RZ, RZ, -0x1 ;  /* 0xffffffffff187424 */ /* 0x000fe400078e00ff */
[----:B------:R-:W-:Y:S02]  /*e540*/  IMAD.U32 R12, RZ, RZ, UR4 ;  /* 0x00000004ff0c7e24 */ /* 0x000fe4000f8e00ff */
[----:B------:R-:W-:-:S05]  /*e550*/  IMAD.U32 R13, RZ, RZ, UR5 ;  /* 0x00000005ff0d7e24 */ /* 0x000fca000f8e00ff */
[----:B------:R0:W5:Y:S04]  /*e560*/  ATOMG.E.CAS.STRONG.GPU PT, RZ, [R12], R4, R5 ;  /* 0x000000040cff73a9 */ /* 0x00016800001ee105 */
[----:B------:R0:W5:Y:S02]  /*e570*/  ATOMG.E.CAS.STRONG.GPU PT, RZ, [R32], R24, R25 ;  /* 0x0000001820ff73a9 */ /* 0x00016400001ee119 */
.L_x_511:
[----:B------:R-:W-:Y:S05]  /*e580*/  BSYNC.RECONVERGENT B1 ;  /* 0x0000000000017941 */ /* 0x000fea0003800200 */
.L_x_510:
[----:B------:R-:W-:Y:S04]  /*e590*/  BSSY.RECONVERGENT B1, `(.L_x_512) ;  /* 0x0000009000017945 */ /* 0x000fe80003800200 */
[----:B------:R-:W-:Y:S05]  /*e5a0*/  @P4 BRA `(.L_x_513) ;  /* 0x00000000001c4947 */ /* 0x000fea0003800000 */
[----:B------:R-:W0:Y:S02]  /*e5b0*/  LDCU.64 UR4, c[0x0][0x390] ;  /* 0x00007200ff0477ac */ /* 0x000e240008000a00 */
[----:B01234-:R-:W-:Y:S01]  /*e5c0*/  MOV R4, 0xffffffff ;  /* 0xffffffff00047802 */ /* 0x01ffe20000000f00 */
[----:B------:R-:W-:Y:S02]  /*e5d0*/  IMAD.MOV.U32 R8, RZ, RZ, -0x1 ;  /* 0xffffffffff087424 */ /* 0x000fe400078e00ff */
[----:B------:R-:W-:Y:S02]  /*e5e0*/  IMAD.U32 R12, RZ, RZ, UR4 ;  /* 0x00000004ff0c7e24 */ /* 0x000fe4000f8e00ff */
[----:B------:R-:W-:-:S05]  /*e5f0*/  IMAD.U32 R13, RZ, RZ, UR5 ;  /* 0x00000005ff0d7e24 */ /* 0x000fca000f8e00ff */
[----:B------:R0:W5:Y:S04]  /*e600*/  ATOMG.E.CAS.STRONG.GPU PT, RZ, [R12], R4, R5 ;  /* 0x000000040cff73a9 */ /* 0x00016800001ee105 */
[----:B------:R0:W5:Y:S02]  /*e610*/  ATOMG.E.CAS.STRONG.GPU PT, RZ, [R32], R8, R9 ;  /* 0x0000000820ff73a9 */ /* 0x00016400001ee109 */
.L_x_513:
[----:B------:R-:W-:Y:S05]  /*e620*/  BSYNC.RECONVERGENT B1 ;  /* 0x0000000000017941 */ /* 0x000fea0003800200 */
.L_x_512:
[----:B------:R-:W-:Y:S05]  /*e630*/  @P0 BRA `(.L_x_3) ;  /* 0x00000000001c0947 */ /* 0x000fea0003800000 */
[----:B------:R-:W0:Y:S02]  /*e640*/  LDCU.64 UR4, c[0x0][0x390] ;  /* 0x00007200ff0477ac */ /* 0x000e240008000a00 */
[----:B01234-:R-:W-:Y:S02]  /*e650*/  IMAD.MOV.U32 R4, RZ, RZ, -0x1 ;  /* 0xffffffffff047424 */ /* 0x01ffe400078e00ff */
[----:B------:R-:W-:Y:S01]  /*e660*/  IMAD.MOV.U32 R10, RZ, RZ, -0x1 ;  /* 0xffffffffff0a7424 */ /* 0x000fe200078e00ff */
[----:B------:R-:W-:Y:S01]  /*e670*/  MOV R8, UR4 ;  /* 0x0000000400087c02 */ /* 0x000fe20008000f00 */
[----:B------:R-:W-:-:S05]  /*e680*/  IMAD.U32 R9, RZ, RZ, UR5 ;  /* 0x00000005ff097e24 */ /* 0x000fca000f8e00ff */
[----:B------:R0:W5:Y:S04]  /*e690*/  ATOMG.E.CAS.STRONG.GPU PT, RZ, [R8], R4, R5 ;  /* 0x0000000408ff73a9 */ /* 0x00016800001ee105 */
[----:B------:R0:W5:Y:S02]  /*e6a0*/  ATOMG.E.CAS.STRONG.GPU PT, RZ, [R32], R10, R11 ;  /* 0x0000000a20ff73a9 */ /* 0x00016400001ee10b */
.L_x_3:
[----:B------:R-:W-:Y:S05]  /*e6b0*/  BSYNC.RECONVERGENT B0 ;  /* 0x0000000000007941 */ /* 0x000fea0003800200 */
.L_x_2:
[----:B------:R-:W-:Y:S01]  /*e6c0*/  VIADD R3, R3, 0x100 ;  /* 0x0000010003037836 */ /* 0x000fe20000000000 */
[----:B------:R-:W-:Y:S04]  /*e6d0*/  BAR.SYNC.DEFER_BLOCKING 0x0 ;  /* 0x0000000000007b1d */ /* 0x000fe80000010000 */
[----:B------:R-:W-:-:S13]  /*e6e0*/  ISETP.GE.AND P0, PT, R3, UR10, PT ;  /* 0x0000000a03007c0c */ /* 0x000fda000bf06270 */
[----:B------:R-:W-:Y:S05]  /*e6f0*/  @!P0 BRA `(.L_x_514) ;  /* 0xffffff1800908947 */ /* 0x000fea000383ffff */
[----:B------:R-:W-:Y:S05]  /*e700*/  EXIT ;  /* 0x000000000000794d */ /* 0x000fea0003800000 */
.L_x_515:
[----:B------:R-:W-:-:S00]  /*e710*/  BRA `(.L_x_515) ;  /* 0xfffffffc00fc7947 */ /* 0x000fc0000383ffff */
[----:B------:R-:W-:-:S00]  /*e720*/  NOP ;  /* 0x0000000000007918 */ /* 0x000fc00000000000 */
        /* <DEDUP_REMOVED lines=13> */
.L_x_521:


//--------------------- .text._Z18twoSumSortedSearchPKiS0_iiPi --------------------------
	.section	.text._Z18twoSumSortedSearchPKiS0_iiPi,"ax",@progbits
	.align	128
        .global         _Z18twoSumSortedSearchPKiS0_iiPi
        .type           _Z18twoSumSortedSearchPKiS0_iiPi,@function
        .size           _Z18twoSumSortedSearchPKiS0_iiPi,(.L_x_522 - _Z18twoSumSortedSearchPKiS0_iiPi)
        .other          _Z18twoSumSortedSearchPKiS0_iiPi,@"STO_CUDA_ENTRY STV_DEFAULT"
_Z18twoSumSortedSearchPKiS0_iiPi:
.text._Z18twoSumSortedSearchPKiS0_iiPi:
[----:B------:R-:W-:Y:S01]  /*0000*/  LDC R1, c[0x0][0x37c] ;  /* 0x0000df00ff017b82 */ /* 0x000fe20000000800 */
[----:B------:R-:W0:Y:S07]  /*0010*/  S2R R0, SR_TID.X ;  /* 0x0000000000007919 */ /* 0x000e2e0000002100 */
[----:B------:R-:W0:Y:S01]  /*0020*/  S2UR UR4, SR_CTAID.X ;  /* 0x00000000000479c3 */ /* 0x000e220000002500 */
[----:B------:R-:W1:Y:S07]  /*0030*/  LDCU UR5, c[0x0][0x390] ;  /* 0x00007200ff0577ac */ /* 0x000e6e0008000800 */
[----:B------:R-:W0:Y:S02]  /*0040*/  LDC R7, c[0x0][0x360] ;  /* 0x0000d800ff077b82 */ /* 0x000e240000000800 */
[----:B0-----:R-:W-:-:S05]  /*0050*/  IMAD R7, R7, UR4, R0 ;  /* 0x0000000407077c24 */ /* 0x001fca000f8e0200 */
[----:B-1----:R-:W-:-:S13]  /*0060*/  ISETP.GE.AND P0, PT, R7, UR5, PT ;  /* 0x0000000507007c0c */ /* 0x002fda000bf06270 */
[----:B------:R-:W-:Y:S05]  /*0070*/  @P0 EXIT ;  /* 0x000000000000094d */ /* 0x000fea0003800000 */
[----:B------:R-:W0:Y:S01]  /*0080*/  LDC.64 R2, c[0x0][0x380] ;  /* 0x0000e000ff027b82 */ /* 0x000e220000000a00 */
[----:B------:R-:W1:Y:S01]  /*0090*/  LDCU.64 UR6, c[0x0][0x358] ;  /* 0x00006b00ff0677ac */ /* 0x000e620008000a00 */
[----:B------:R-:W2:Y:S01]  /*00a0*/  LDCU UR4, c[0x0][0x394] ;  /* 0x00007280ff0477ac */ /* 0x000ea20008000800 */
[----:B0-----:R-:W-:-:S06]  /*00b0*/  IMAD.WIDE R2, R7, 0x4, R2 ;  /* 0x0000000407027825 */ /* 0x001fcc00078e0202 */
[----:B-1----:R-:W2:Y:S01]  /*00c0*/  LDG.E R2, desc[UR6][R2.64] ;  /* 0x0000000602027981 */ /* 0x002ea2000c1e1900 */
[----:B------:R-:W-:Y:S01]  /*00d0*/  UISETP.GE.AND UP0, UPT, UR5, 0x1, UPT ;  /* 0x000000010500788c */ /* 0x000fe2000bf06270 */
[----:B------:R-:W-:Y:S01]  /*00e0*/  IMAD.MOV.U32 R8, RZ, RZ, -0x1 ;  /* 0xffffffffff087424 */ /* 0x000fe200078e00ff */
[----:B--2---:R-:W-:-:S07]  /*00f0*/  IADD3 R0, PT, PT, -R2, UR4, RZ ;  /* 0x0000000402007c10 */ /* 0x004fce000fffe1ff */
[----:B------:R-:W-:Y:S05]  /*0100*/  BRA.U !UP0, `(.L_x_516) ;  /* 0x0000000108607547 */ /* 0x000fea000b800000 */
[----:B------:R-:W0:Y:S01]  /*0110*/  LDC.64 R4, c[0x0][0x380] ;  /* 0x0000e000ff047b82 */ /* 0x000e220000000a00 */
[----:B------:R-:W-:Y:S01]  /*0120*/  UIADD3 UR4, UPT, UPT, UR5, -0x1, URZ ;  /* 0xffffffff05047890 */ /* 0x000fe2000fffe0ff */
[----:B------:R-:W-:Y:S01]  /*0130*/  BSSY.RECONVERGENT B0, `(.L_x_516) ;  /* 0x0000015000007945 */ /* 0x000fe20003800200 */
[----:B------:R-:W-:-:S04]  /*0140*/  IMAD.MOV.U32 R3, RZ, RZ, RZ ;  /* 0x000000ffff037224 */ /* 0x000fc800078e00ff */
[----:B------:R-:W-:-:S07]  /*0150*/  MOV R2, UR4 ;  /* 0x0000000400027c02 */ /* 0x000fce0008000f00 */
.L_x_518:
[----:B------:R-:W-:Y:S02]  /*0160*/  IMAD.MOV.U32 R6, RZ, RZ, R2 ;  /* 0x000000ffff067224 */ /* 0x000fe400078e0002 */
[----:B------:R-:W-:-:S05]  /*0170*/  IMAD.MOV.U32 R9, RZ, RZ, R3 ;  /* 0x000000ffff097224 */ /* 0x000fca00078e0003 */
[----:B------:R-:W-:-:S04]  /*0180*/  IADD3 R2, PT, PT, -R9, R6, RZ ;  /* 0x0000000609027210 */ /* 0x000fc80007ffe1ff */
[----:B------:R-:W-:-:S04]  /*0190*/  LEA.HI R2, R2, R2, RZ, 0x1 ;  /* 0x0000000202027211 */ /* 0x000fc800078f08ff */
[----:B------:R-:W-:-:S05]  /*01a0*/  LEA.HI.SX32 R8, R2, R9, 0x1f ;  /* 0x0000000902087211 */ /* 0x000fca00078ffaff */
[----:B0-----:R-:W-:-:S06]  /*01b0*/  IMAD.WIDE R2, R8, 0x4, R4 ;  /* 0x0000000408027825 */ /* 0x001fcc00078e0204 */
[----:B------:R-:W2:Y:S01]  /*01c0*/  LDG.E R3, desc[UR6][R2.64] ;  /* 0x0000000602037981 */ /* 0x000ea2000c1e1900 */
[----:B------:R-:W-:Y:S02]  /*01d0*/  ISETP.NE.AND P1, PT, R8, R7, PT ;  /* 0x000000070800720c */ /* 0x000fe40003f25270 */
[----:B--2---:R-:W-:-:S13]  /*01e0*/  ISETP.NE.AND P0, PT, R3, R0, PT ;  /* 0x000000000300720c */ /* 0x004fda0003f05270 */
[----:B------:R-:W-:Y:S05]  /*01f0*/  @!P0 BRA P1, `(.L_x_517) ;  /* 0x0000000000208947 */ /* 0x000fea0000800000 */
[----:B------:R-:W-:-:S13]  /*0200*/  ISETP.GE.AND P0, PT, R3, R0, PT ;  /* 0x000000000300720c */ /* 0x000fda0003f06270 */
[C---:B------:R-:W-:Y:S02]  /*0210*/  @!P0 VIADD R9, R8.reuse, 0x1 ;  /* 0x0000000108098836 */ /* 0x040fe40000000000 */
[----:B------:R-:W-:-:S03]  /*0220*/  @P0 VIADD R6, R8, 0xffffffff ;  /* 0xffffffff08060836 */ /* 0x000fc60000000000 */
[----:B------:R-:W-:Y:S01]  /*0230*/  MOV R3, R9 ;  /* 0x0000000900037202 */ /* 0x000fe20000000f00 */
[----:B------:R-:W-:Y:S01]  /*0240*/  IMAD.MOV.U32 R2, RZ, RZ, R6 ;  /* 0x000000ffff027224 */ /* 0x000fe200078e0006 */
[----:B------:R-:W-:-:S13]  /*0250*/  ISETP.GT.AND P0, PT, R9, R6, PT ;  /* 0x000000060900720c */ /* 0x000fda0003f04270 */
[----:B------:R-:W-:Y:S05]  /*0260*/  @!P0 BRA `(.L_x_518) ;  /* 0xfffffffc00bc8947 */ /* 0x000fea000383ffff */
[----:B------:R-:W-:-:S07]  /*0270*/  MOV R8, 0xffffffff ;  /* 0xffffffff00087802 */ /* 0x000fce0000000f00 */
.L_x_517:
[----:B------:R-:W-:Y:S05]  /*0280*/  BSYNC.RECONVERGENT B0 ;  /* 0x0000000000007941 */ /* 0x000fea0003800200 */
.L_x_516:
[----:B------:R-:W-:-:S04]  /*0290*/  ISETP.GE.AND P0, PT, R7, R8, PT ;  /* 0x000000080700720c */ /* 0x000fc80003f06270 */
[----:B------:R-:W-:-:S13]  /*02a0*/  ISETP.EQ.OR P0, PT, R8, -0x1, P0 ;  /* 0xffffffff0800780c */ /* 0x000fda0000702670 */
[----:B------:R-:W-:Y:S05]  /*02b0*/  @P0 EXIT ;  /* 0x000000000000094d */ /* 0x000fea0003800000 */
[----:B------:R-:W0:Y:S02]  /*02c0*/  LDC.64 R4, c[0x0][0x388] ;  /* 0x0000e200ff047b82 */ /* 0x000e240000000a00 */
[----:B0-----:R-:W-:-:S05]  /*02d0*/  IMAD.WIDE R2, R7, 0x4, R4 ;  /* 0x0000000407027825 */ /* 0x001fca00078e0204 */
[----:B------:R-:W2:Y:S01]  /*02e0*/  LDG.E R11, desc[UR6][R2.64] ;  /* 0x00000006020b7981 */ /* 0x000ea2000c1e1900 */
[----:B------:R-:W0:Y:S01]  /*02f0*/  LDCU.64 UR4, c[0x0][0x398] ;  /* 0x00007300ff0477ac */ /* 0x000e220008000a00 */
[----:B------:R-:W-:Y:S02]  /*0300*/  IMAD.MOV.U32 R10, RZ, RZ, -0x1 ;  /* 0xffffffffff0a7424 */ /* 0x000fe400078e00ff */
[----:B------:R-:W-:Y:S01]  /*0310*/  IMAD.WIDE R4, R8, 0x4, R4 ;  /* 0x0000000408047825 */ /* 0x000fe200078e0204 */
[----:B0-----:R-:W-:-:S03]  /*0320*/  MOV R6, UR4 ;  /* 0x0000000400067c02 */ /* 0x001fc60008000f00 */
[----:B------:R-:W-:Y:S01]  /*0330*/  IMAD.U32 R7, RZ, RZ, UR5 ;  /* 0x00000005ff077e24 */ /* 0x000fe2000f8e00ff */
[----:B------:R-:W0:Y:S04]  /*0340*/  LDCU.64 UR4, c[0x0][0x398] ;  /* 0x00007300ff0477ac */ /* 0x000e280008000a00 */
[----:B--2---:R-:W-:Y:S04]  /*0350*/  ATOMG.E.CAS.STRONG.GPU PT, RZ, [R6], R10, R11 ;  /* 0x0000000a06ff73a9 */ /* 0x004fe800001ee10b */
[----:B------:R-:W2:Y:S01]  /*0360*/  LDG.E R9, desc[UR6][R4.64] ;  /* 0x0000000604097981 */ /* 0x000ea2000c1e1900 */
[----:B0-----:R-:W-:Y:S01]  /*0370*/  UIADD3 UR4, UP0, UPT, UR4, 0x4, URZ ;  /* 0x0000000404047890 */ /* 0x001fe2000ff1e0ff */
[----:B------:R-:W-:-:S03]  /*0380*/  MOV R8, 0xffffffff ;  /* 0xffffffff00087802 */ /* 0x000fc60000000f00 */
[----:B------:R-:W-:Y:S02]  /*0390*/  UIADD3.X UR5, UPT, UPT, URZ, UR5, URZ, UP0, !UPT ;  /* 0x00000005ff057290 */ /* 0x000fe400087fe4ff */
[----:B------:R-:W-:-:S04]  /*03a0*/  IMAD.U32 R2, RZ, RZ, UR4 ;  /* 0x00000004ff027e24 */ /* 0x000fc8000f8e00ff */
[----:B------:R-:W-:-:S05]  /*03b0*/  MOV R3, UR5 ;  /* 0x0000000500037c02 */ /* 0x000fca0008000f00 */
[----:B--2---:R-:W-:Y:S01]  /*03c0*/  ATOMG.E.CAS.STRONG.GPU PT, RZ, [R2], R8, R9 ;  /* 0x0000000802ff73a9 */ /* 0x004fe200001ee109 */
[----:B------:R-:W-:Y:S05]  /*03d0*/  EXIT ;  /* 0x000000000000794d */ /* 0x000fea0003800000 */
.L_x_519:
        /* <DEDUP_REMOVED lines=10> */
.L_x_522:


//--------------------- .text._Z11twoSumNaivePKiiiPi --------------------------
	.section	.text._Z11twoSumNaivePKiiiPi,"ax",@progbits
	.align	128
        .global         _Z11twoSumNaivePKiiiPi
        .type           _Z11twoSumNaivePKiiiPi,@function
        .size           _Z11twoSumNaivePKiiiPi,(.L_x_523 - _Z11twoSumNaivePKiiiPi)
        .other          _Z11twoSumNaivePKiiiPi,@"STO_CUDA_ENTRY STV_DEFAULT"
_Z11twoSumNaivePKiiiPi:
.text._Z11twoSumNaivePKiiiPi:
[----:B------:R-:W-:Y:S01]  /*0000*/  LDC R1, c[0x0][0x37c] ;  /* 0x0000df00ff017b82 */ /* 0x000fe20000000800 */
[----:B------:R-:W0:Y:S07]  /*0010*/  S2R R3, SR_TID.X ;  /* 0x0000000000037919 */ /* 0x000e2e0000002100 */
[----:B------:R-:W0:Y:S01]  /*0020*/  LDC R0, c[0x0][0x360] ;  /* 0x0000d800ff007b82 */ /* 0x000e220000000800 */
[----:B------:R-:W1:Y:S01]  /*0030*/  LDCU UR6, c[0x0][0x388] ;  /* 0x00007100ff0677ac */ /* 0x000e620008000800 */
[----:B------:R-:W2:Y:S06]  /*0040*/  S2R R5, SR_TID.Y ;  /* 0x0000000000057919 */ /* 0x000eac0000002200 */
[----:B------:R-:W0:Y:S08]  /*0050*/  S2UR UR4, SR_CTAID.X ;  /* 0x00000000000479c3 */ /* 0x000e300000002500 */
[----:B------:R-:W2:Y:S08]  /*0060*/  S2UR UR5, SR_CTAID.Y ;  /* 0x00000000000579c3 */ /* 0x000eb00000002600 */
[----:B------:R-:W2:Y:S01]  /*0070*/  LDC R2, c[0x0][0x364] ;  /* 0x0000d900ff027b82 */ /* 0x000ea20000000800 */
[----:B0-----:R-:W-:-:S02]  /*0080*/  IMAD R7, R0, UR4, R3 ;  /* 0x0000000400077c24 */ /* 0x001fc4000f8e0203 */
[----:B--2---:R-:W-:-:S05]  /*0090*/  IMAD R9, R2, UR5, R5 ;  /* 0x0000000502097c24 */ /* 0x004fca000f8e0205 */
[----:B------:R-:W-:-:S04]  /*00a0*/  VIMNMX R0, PT, PT, R7, R9, !PT ;  /* 0x0000000907007248 */ /* 0x000fc80007fe0100 */
[----:B-1----:R-:W-:-:S04]  /*00b0*/  ISETP.GE.AND P0, PT, R0, UR6, PT ;  /* 0x0000000600007c0c */ /* 0x002fc8000bf06270 */
[----:B------:R-:W-:-:S13]  /*00c0*/  ISETP.GE.OR P0, PT, R7, R9, P0 ;  /* 0x000000090700720c */ /* 0x000fda0000706670 */
[----:B------:R-:W-:Y:S05]  /*00d0*/  @P0 EXIT ;  /* 0x000000000000094d */ /* 0x000fea0003800000 */
[----:B------:R-:W0:Y:S01]  /*00e0*/  LDC.64 R4, c[0x0][0x380] ;  /* 0x0000e000ff047b82 */ /* 0x000e220000000a00 */
[----:B------:R-:W1:Y:S01]  /*00f0*/  LDCU.64 UR4, c[0x0][0x358] ;  /* 0x00006b00ff0477ac */ /* 0x000e620008000a00 */
[----:B0-----:R-:W-:-:S04]  /*0100*/  IMAD.WIDE R2, R7, 0x4, R4 ;  /* 0x0000000407027825 */ /* 0x001fc800078e0204 */
[----:B------:R-:W-:Y:S02]  /*0110*/  IMAD.WIDE.U32 R4, R9, 0x4, R4 ;  /* 0x0000000409047825 */ /* 0x000fe400078e0004 */
[----:B-1----:R-:W2:Y:S04]  /*0120*/  LDG.E R2, desc[UR4][R2.64] ;  /* 0x0000000402027981 */ /* 0x002ea8000c1e1900 */
[----:B------:R-:W2:Y:S01]  /*0130*/  LDG.E R5, desc[UR4][R4.64] ;  /* 0x0000000404057981 */ /* 0x000ea2000c1e1900 */
[----:B------:R-:W0:Y:S01]  /*0140*/  LDCU UR4, c[0x0][0x38c] ;  /* 0x00007180ff0477ac */ /* 0x000e220008000800 */
[----:B--2---:R-:W-:-:S04]  /*0150*/  IADD3 R0, PT, PT, R2, R5, RZ ;  /* 0x0000000502007210 */ /* 0x004fc80007ffe0ff */
[----:B0-----:R-:W-:-:S13]  /*0160*/  ISETP.NE.AND P0, PT, R0, UR4, PT ;  /* 0x0000000400007c0c */ /* 0x001fda000bf05270 */
[----:B------:R-:W-:Y:S05]  /*0170*/  @P0 EXIT ;  /* 0x000000000000094d */ /* 0x000fea0003800000 */
[----:B------:R-:W0:Y:S01]  /*0180*/  LDCU.64 UR4, c[0x0][0x390] ;  /* 0x00007200ff0477ac */ /* 0x000e220008000a00 */
[----:B------:R-:W-:Y:S01]  /*0190*/  MOV R6, 0xffffffff ;  /* 0xffffffff00067802 */ /* 0x000fe20000000f00 */
[----:B------:R-:W-:Y:S01]  /*01a0*/  IMAD.MOV.U32 R8, RZ, RZ, -0x1 ;  /* 0xffffffffff087424 */ /* 0x000fe200078e00ff */
[----:B------:R-:W1:Y:S01]  /*01b0*/  LDCU.64 UR6, c[0x0][0x390] ;  /* 0x00007200ff0677ac */ /* 0x000e620008000a00 */
[----:B0-----:R-:W-:-:S04]  /*01c0*/  UIADD3 UR4, UP0, UPT, UR4, 0x4, URZ ;  /* 0x0000000404047890 */ /* 0x001fc8000ff1e0ff */
[----:B------:R-:W-:Y:S01]  /*01d0*/  UIADD3.X UR5, UPT, UPT, URZ, UR5, URZ, UP0, !UPT ;  /* 0x00000005ff057290 */ /* 0x000fe200087fe4ff */
[----:B-1----:R-:W-:Y:S01]  /*01e0*/  MOV R2, UR6 ;  /* 0x0000000600027c02 */ /* 0x002fe20008000f00 */
[----:B------:R-:W-:Y:S01]  /*01f0*/  IMAD.U32 R3, RZ, RZ, UR7 ;  /* 0x00000007ff037e24 */ /* 0x000fe2000f8e00ff */
[----:B------:R-:W-:-:S03]  /*0200*/  MOV R4, UR4 ;  /* 0x0000000400047c02 */ /* 0x000fc60008000f00 */
[----:B------:R-:W-:Y:S01]  /*0210*/  IMAD.U32 R5, RZ, RZ, UR5 ;  /* 0x00000005ff057e24 */ /* 0x000fe2000f8e00ff */
[----:B------:R-:W-:Y:S04]  /*0220*/  ATOMG.E.CAS.STRONG.GPU PT, RZ, [R2], R6, R7 ;  /* 0x0000000602ff73a9 */ /* 0x000fe800001ee107 */
[----:B------:R-:W-:Y:S01]  /*0230*/  ATOMG.E.CAS.STRONG.GPU PT, RZ, [R4], R8, R9 ;  /* 0x0000000804ff73a9 */ /* 0x000fe200001ee109 */
[----:B------:R-:W-:Y:S05]  /*0240*/  EXIT ;  /* 0x000000000000794d */ /* 0x000fea0003800000 */
.L_x_520:
        /* <DEDUP_REMOVED lines=11> */
.L_x_523:


//--------------------- .nv.shared._Z12twoSumSharedILi256EEvPKiiiPi --------------------------
	.section	.nv.shared._Z12twoSumSharedILi256EEvPKiiiPi,"aw",@nobits
	.sectionflags	@""
	.align	4
.nv.shared._Z12twoSumSharedILi256EEvPKiiiPi:
	.zero		2048


//--------------------- .nv.shared.reserved.0     --------------------------
	.section	.nv.shared.reserved.0,"aw",@nobits
	.weak		__nv_reservedSMEM_offset_0_alias
	.size		__nv_reservedSMEM_offset_0_alias, 0, 64
	.other		__nv_reservedSMEM_offset_0_alias,@"STO_CUDA_RESERVED_SHARED STV_DEFAULT"
__nv_reservedSMEM_offset_0_alias:
	.zero		0
	.zero		64


//--------------------- .nv.constant0._Z12twoSumSharedILi256EEvPKiiiPi --------------------------
	.section	.nv.constant0._Z12twoSumSharedILi256EEvPKiiiPi,"a",@progbits
	.sectionflags	@""
	.align	4
.nv.constant0._Z12twoSumSharedILi256EEvPKiiiPi:
	.zero		920


//--------------------- .nv.constant0._Z18twoSumSortedSearchPKiS0_iiPi --------------------------
	.section	.nv.constant0._Z18twoSumSortedSearchPKiS0_iiPi,"a",@progbits
	.sectionflags	@""
	.align	4
.nv.constant0._Z18twoSumSortedSearchPKiS0_iiPi:
	.zero		928


//--------------------- .nv.constant0._Z11twoSumNaivePKiiiPi --------------------------
	.section	.nv.constant0._Z11twoSumNaivePKiiiPi,"a",@progbits
	.sectionflags	@""
	.align	4
.nv.constant0._Z11twoSumNaivePKiiiPi:
	.zero		920


//--------------------- SYMBOLS --------------------------

	.type		.nv.reservedSmem.offset0,@object
	.size		.nv.reservedSmem.offset0,0x4
	.type		.nv.reservedSmem.cap,@object
	.size		.nv.reservedSmem.cap,0x4
